	.target	sm_100a

	.elftype	@"ET_EXEC"


//--------------------- .note.nv.tkinfo           --------------------------
	.section	.note.nv.tkinfo,"",@"SHT_NOTE"
	.sectionflags	@"SHF_NOTE_NV_TKINFO"
	.tkinfo
        /*0018*/ 	.word	0x00000081
        /*0030*/ 	.string	""
        /*0030*/ 	.string	"ptxas-blackwell"
        /*0030*/ 	.string	"Cuda compilation tools, release 12.9, V12.9.86"
        /*0030*/ 	.string	"Build cuda_12.9.r12.9/compiler.36037853_0"
        /*0030*/ 	.string	"-v  -suppress-debug-info  -lineinfo  -arch sm_100a "



//--------------------- .note.nv.cuver            --------------------------
	.section	.note.nv.cuver,"",@"SHT_NOTE"
	.sectionflags	@"SHF_NOTE_NV_CUVER"
        /*0018*/ 	.short	0x0001
        /*001a*/ 	.short	0x0064
        /*001c*/ 	.short	0x0001
        /*001e*/ 	.short	0x0000
        /*0020*/ 	.short	0x0001
        /*0022*/ 	.short	0x0000


//--------------------- .nv.info                  --------------------------
	.section	.nv.info,"",@"SHT_CUDA_INFO"
	.align	4


	//----- nvinfo : EIATTR_REGCOUNT
	.align		4
        /*0000*/ 	.byte	0x04, 0x2f
        /*0002*/ 	.short	(.L_4 - .L_3)
	.align		4
.L_3:
        /*0004*/ 	.word	index@(gluon_tcgen05)
        /*0008*/ 	.word	0x00000027


	//----- nvinfo : EIATTR_FRAME_SIZE
	.align		4
.L_4:
        /*000c*/ 	.byte	0x04, 0x11
        /*000e*/ 	.short	(.L_6 - .L_5)
	.align		4
.L_5:
        /*0010*/ 	.word	index@($__internal_2_$__cuda_sm10x_tcgen05_guardrail_trap_unallocated_columns_being_dealloced)
        /*0014*/ 	.word	0x00000000


	//----- nvinfo : EIATTR_FRAME_SIZE
	.align		4
.L_6:
        /*0018*/ 	.byte	0x04, 0x11
        /*001a*/ 	.short	(.L_8 - .L_7)
	.align		4
.L_7:
        /*001c*/ 	.word	index@($__internal_1_$__cuda_sm10x_tcgen05_guardrail_trap_phase_invalid_during_alloc)
        /*0020*/ 	.word	0x00000000


	//----- nvinfo : EIATTR_FRAME_SIZE
	.align		4
.L_8:
        /*0024*/ 	.byte	0x04, 0x11
        /*0026*/ 	.short	(.L_10 - .L_9)
	.align		4
.L_9:
        /*0028*/ 	.word	index@($__internal_0_$__cuda_sm10x_tcgen05_guardrail_trap_col_being_dealloced_not_returned_by_alloc)
        /*002c*/ 	.word	0x00000000


	//----- nvinfo : EIATTR_FRAME_SIZE
	.align		4
.L_10:
        /*0030*/ 	.byte	0x04, 0x11
        /*0032*/ 	.short	(.L_12 - .L_11)
	.align		4
.L_11:
        /*0034*/ 	.word	index@(gluon_tcgen05)
        /*0038*/ 	.word	0x00000000


	//----- nvinfo : EIATTR_MIN_STACK_SIZE
	.align		4
.L_12:
        /*003c*/ 	.byte	0x04, 0x12
        /*003e*/ 	.short	(.L_14 - .L_13)
	.align		4
.L_13:
        /*0040*/ 	.word	index@(gluon_tcgen05)
        /*0044*/ 	.word	0x00000000
.L_14:


//--------------------- .nv.info.gluon_tcgen05    --------------------------
	.section	.nv.info.gluon_tcgen05,"",@"SHT_CUDA_INFO"
	.sectionflags	@""
	.align	4


	//----- nvinfo : EIATTR_CUDA_API_VERSION
	.align		4
        /*0000*/ 	.byte	0x04, 0x37
        /*0002*/ 	.short	(.L_16 - .L_15)
.L_15:
        /*0004*/ 	.word	0x00000081


	//----- nvinfo : EIATTR_KPARAM_INFO
	.align		4
.L_16:
        /*0008*/ 	.byte	0x04, 0x17
        /*000a*/ 	.short	(.L_18 - .L_17)
.L_17:
        /*000c*/ 	.word	0x00000000
        /*0010*/ 	.short	0x000a
        /*0012*/ 	.short	0x0048
        /*0014*/ 	.byte	0x00, 0xf4, 0x21, 0x00


	//----- nvinfo : EIATTR_KPARAM_INFO
	.align		4
.L_18:
        /*0018*/ 	.byte	0x04, 0x17
        /*001a*/ 	.short	(.L_20 - .L_19)
.L_19:
        /*001c*/ 	.word	0x00000000
        /*0020*/ 	.short	0x0009
        /*0022*/ 	.short	0x0040
        /*0024*/ 	.byte	0x00, 0xf4, 0x21, 0x00


	//----- nvinfo : EIATTR_KPARAM_INFO
	.align		4
.L_20:
        /*0028*/ 	.byte	0x04, 0x17
        /*002a*/ 	.short	(.L_22 - .L_21)
.L_21:
        /*002c*/ 	.word	0x00000000
        /*0030*/ 	.short	0x0008
        /*0032*/ 	.short	0x0038
        /*0034*/ 	.byte	0x00, 0xf0, 0x21, 0x00


	//----- nvinfo : EIATTR_KPARAM_INFO
	.align		4
.L_22:
        /*0038*/ 	.byte	0x04, 0x17
        /*003a*/ 	.short	(.L_24 - .L_23)
.L_23:
        /*003c*/ 	.word	0x00000000
        /*0040*/ 	.short	0x0007
        /*0042*/ 	.short	0x0030
        /*0044*/ 	.byte	0x00, 0xf0, 0x21, 0x00


	//----- nvinfo : EIATTR_KPARAM_INFO
	.align		4
.L_24:
        /*0048*/ 	.byte	0x04, 0x17
        /*004a*/ 	.short	(.L_26 - .L_25)
.L_25:
        /*004c*/ 	.word	0x00000000
        /*0050*/ 	.short	0x0006
        /*0052*/ 	.short	0x0028
        /*0054*/ 	.byte	0x00, 0xf0, 0x21, 0x00


	//----- nvinfo : EIATTR_KPARAM_INFO
	.align		4
.L_26:
        /*0058*/ 	.byte	0x04, 0x17
        /*005a*/ 	.short	(.L_28 - .L_27)
.L_27:
        /*005c*/ 	.word	0x00000000
        /*0060*/ 	.short	0x0005
        /*0062*/ 	.short	0x0020
        /*0064*/ 	.byte	0x00, 0xf0, 0x11, 0x00


	//----- nvinfo : EIATTR_KPARAM_INFO
	.align		4
.L_28:
        /*0068*/ 	.byte	0x04, 0x17
        /*006a*/ 	.short	(.L_30 - .L_29)
.L_29:
        /*006c*/ 	.word	0x00000000
        /*0070*/ 	.short	0x0004
        /*0072*/ 	.short	0x001c
        /*0074*/ 	.byte	0x00, 0xf0, 0x11, 0x00


	//----- nvinfo : EIATTR_KPARAM_INFO
	.align		4
.L_30:
        /*0078*/ 	.byte	0x04, 0x17
        /*007a*/ 	.short	(.L_32 - .L_31)
.L_31:
        /*007c*/ 	.word	0x00000000
        /*0080*/ 	.short	0x0003
        /*0082*/ 	.short	0x0018
        /*0084*/ 	.byte	0x00, 0xf0, 0x11, 0x00


	//----- nvinfo : EIATTR_KPARAM_INFO
	.align		4
.L_32:
        /*0088*/ 	.byte	0x04, 0x17
        /*008a*/ 	.short	(.L_34 - .L_33)
.L_33:
        /*008c*/ 	.word	0x00000000
        /*0090*/ 	.short	0x0002
        /*0092*/ 	.short	0x0010
        /*0094*/ 	.byte	0x00, 0xf4, 0x21, 0x00


	//----- nvinfo : EIATTR_KPARAM_INFO
	.align		4
.L_34:
        /*0098*/ 	.byte	0x04, 0x17
        /*009a*/ 	.short	(.L_36 - .L_35)
.L_35:
        /*009c*/ 	.word	0x00000000
        /*00a0*/ 	.short	0x0001
        /*00a2*/ 	.short	0x0008
        /*00a4*/ 	.byte	0x00, 0xf4, 0x21, 0x00


	//----- nvinfo : EIATTR_KPARAM_INFO
	.align		4
.L_36:
        /*00a8*/ 	.byte	0x04, 0x17
        /*00aa*/ 	.short	(.L_38 - .L_37)
.L_37:
        /*00ac*/ 	.word	0x00000000
        /*00b0*/ 	.short	0x0000
        /*00b2*/ 	.short	0x0000
        /*00b4*/ 	.byte	0x00, 0xf4, 0x21, 0x00


	//----- nvinfo : EIATTR_AT_ENTRY_FRAGMENTS
	.align		4
.L_38:
        /*00b8*/ 	.byte	0x04, 0x4f
        /*00ba*/ 	.short	(.L_40 - .L_39)


	//   ....[0]....
.L_39:
        /*00bc*/ 	.word	0x00000004


	//----- nvinfo : EIATTR_RESERVED_SMEM_USED
	.align		4
.L_40:
        /*00c0*/ 	.byte	0x01, 0x41
	.zero		2


	//----- nvinfo : EIATTR_SPARSE_MMA_MASK
	.align		4
        /*00c4*/ 	.byte	0x03, 0x50
        /*00c6*/ 	.short	0x0000


	//----- nvinfo : EIATTR_TCGEN05_1CTA_USED
	.align		4
        /*00c8*/ 	.byte	0x01, 0x51
	.zero		2


	//----- nvinfo : EIATTR_MAXREG_COUNT
	.align		4
        /*00cc*/ 	.byte	0x03, 0x1b
        /*00ce*/ 	.short	0x00ff


	//----- nvinfo : EIATTR_NUM_BARRIERS
	.align		4
        /*00d0*/ 	.byte	0x02, 0x4c
        /*00d2*/ 	.byte	0x01
	.zero		1


	//----- nvinfo : EIATTR_INT_WARP_WIDE_INSTR_OFFSETS
	.align		4
        /*00d4*/ 	.byte	0x04, 0x31
        /*00d6*/ 	.short	(.L_42 - .L_41)


	//   ....[0]....
.L_41:
        /*00d8*/ 	.word	0x00001750


	//   ....[1]....
        /*00dc*/ 	.word	0x00001770


	//   ....[2]....
        /*00e0*/ 	.word	0x000017f0


	//   ....[3]....
        /*00e4*/ 	.word	0x00001ac0


	//   ....[4]....
        /*00e8*/ 	.word	0x00001ad0


	//   ....[5]....
        /*00ec*/ 	.word	0x00001ae0


	//   ....[6]....
        /*00f0*/ 	.word	0x00001af0


	//   ....[7]....
        /*00f4*/ 	.word	0x00001e10


	//   ....[8]....
        /*00f8*/ 	.word	0x00001e20


	//   ....[9]....
        /*00fc*/ 	.word	0x00001fa0


	//   ....[10]....
        /*0100*/ 	.word	0x00001ff0


	//   ....[11]....
        /*0104*/ 	.word	0x00002000


	//   ....[12]....
        /*0108*/ 	.word	0x00002030


	//   ....[13]....
        /*010c*/ 	.word	0x00002320


	//   ....[14]....
        /*0110*/ 	.word	0x00002330


	//   ....[15]....
        /*0114*/ 	.word	0x00002660


	//   ....[16]....
        /*0118*/ 	.word	0x00002670


	//   ....[17]....
        /*011c*/ 	.word	0x000029e0


	//   ....[18]....
        /*0120*/ 	.word	0x00002a30


	//----- nvinfo : EIATTR_COOP_GROUP_MASK_REGIDS
	.align		4
.L_42:
        /*0124*/ 	.byte	0x04, 0x29
        /*0126*/ 	.short	(.L_44 - .L_43)


	//   ....[0]....
.L_43:
        /*0128*/ 	.word	0xffffffff


	//   ....[1]....
        /*012c*/ 	.word	0xffffffff


	//   ....[2]....
        /*0130*/ 	.word	0xffffffff


	//   ....[3]....
        /*0134*/ 	.word	0xffffffff


	//   ....[4]....
        /*0138*/ 	.word	0xffffffff


	//   ....[5]....
        /*013c*/ 	.word	0xffffffff


	//   ....[6]....
        /*0140*/ 	.word	0xffffffff


	//   ....[7]....
        /*0144*/ 	.word	0xffffffff


	//   ....[8]....
        /*0148*/ 	.word	0xffffffff


	//   ....[9]....
        /*014c*/ 	.word	0xffffffff


	//----- nvinfo : EIATTR_COOP_GROUP_INSTR_OFFSETS
	.align		4
.L_44:
        /*0150*/ 	.byte	0x04, 0x28
        /*0152*/ 	.short	(.L_46 - .L_45)


	//   ....[0]....
.L_45:
        /*0154*/ 	.word	0x00000050


	//   ....[1]....
        /*0158*/ 	.word	0x00000310


	//   ....[2]....
        /*015c*/ 	.word	0x00000500


	//   ....[3]....
        /*0160*/ 	.word	0x000009a0


	//   ....[4]....
        /*0164*/ 	.word	0x00000ae0


	//   ....[5]....
        /*0168*/ 	.word	0x00000fe0


	//   ....[6]....
        /*016c*/ 	.word	0x00001120


	//   ....[7]....
        /*0170*/ 	.word	0x00001610


	//   ....[8]....
        /*0174*/ 	.word	0x00002870


	//   ....[9]....
        /*0178*/ 	.word	0x00002ae0


	//----- nvinfo : EIATTR_VRC_CTA_INIT_COUNT
	.align		4
.L_46:
        /*017c*/ 	.byte	0x02, 0x4a
        /*017e*/ 	.byte	0x80
	.zero		1


	//----- nvinfo : EIATTR_MBARRIER_INSTR_OFFSETS
	.align		4
        /*0180*/ 	.byte	0x04, 0x39
        /*0182*/ 	.short	(.L_48 - .L_47)


	//   ....[0]....
.L_47:
        /*0184*/ 	.word	0x00001810
        /*0188*/ 	.word	0x000000ff
        /*018c*/ 	.word	0x00012000
        /*0190*/ 	.short	0x0100
        /*0192*/ 	.byte	0x08
	.zero		1


	//   ....[1]....
        /*0194*/ 	.word	0x00001820
        /*0198*/ 	.word	0x000000ff
        /*019c*/ 	.word	0x00012020
        /*01a0*/ 	.short	0x0100
        /*01a2*/ 	.byte	0x08
	.zero		1


	//   ....[2]....
        /*01a4*/ 	.word	0x000018d0
        /*01a8*/ 	.word	0x000000ff
        /*01ac*/ 	.word	0x00012008
        /*01b0*/ 	.short	0x0100
        /*01b2*/ 	.byte	0x08
	.zero		1


	//   ....[3]....
        /*01b4*/ 	.word	0x000018e0
        /*01b8*/ 	.word	0x000000ff
        /*01bc*/ 	.word	0x00012028
        /*01c0*/ 	.short	0x0100
        /*01c2*/ 	.byte	0x08
	.zero		1


	//   ....[4]....
        /*01c4*/ 	.word	0x000019f0
        /*01c8*/ 	.word	0x000000ff
        /*01cc*/ 	.word	0x00012010
        /*01d0*/ 	.short	0x0100
        /*01d2*/ 	.byte	0x08
	.zero		1


	//   ....[5]....
        /*01d4*/ 	.word	0x00001a00
        /*01d8*/ 	.word	0x000000ff
        /*01dc*/ 	.word	0x00012030
        /*01e0*/ 	.short	0x0100
        /*01e2*/ 	.byte	0x08
	.zero		1


	//   ....[6]....
        /*01e4*/ 	.word	0x00001bd0
        /*01e8*/ 	.word	0x000000ff
        /*01ec*/ 	.word	0x00012000
        /*01f0*/ 	.short	0x010a
        /*01f2*/ 	.byte	0x08
	.zero		1


	//   ....[7]....
        /*01f4*/ 	.word	0x00001e70
        /*01f8*/ 	.word	0x000000ff
        /*01fc*/ 	.word	0x00012020
        /*0200*/ 	.short	0x010a
        /*0202*/ 	.byte	0x08
	.zero		1


	//   ....[8]....
        /*0204*/ 	.word	0x000020a0
        /*0208*/ 	.word	0x000000ff
        /*020c*/ 	.word	0x00012000
        /*0210*/ 	.short	0x010a
        /*0212*/ 	.byte	0x1c
	.zero		1


	//   ....[9]....
        /*0214*/ 	.word	0x00002370
        /*0218*/ 	.word	0x000000ff
        /*021c*/ 	.word	0x00012020
        /*0220*/ 	.short	0x010a
        /*0222*/ 	.byte	0x1c
	.zero		1


	//   ....[10]....
        /*0224*/ 	.word	0x00002440
        /*0228*/ 	.word	0x000000ff
        /*022c*/ 	.word	0x00012000
        /*0230*/ 	.short	0x0108
        /*0232*/ 	.byte	0x08
	.zero		1


	//   ....[11]....
        /*0234*/ 	.word	0x00002450
        /*0238*/ 	.word	0x000000ff
        /*023c*/ 	.word	0x00012020
        /*0240*/ 	.short	0x0108
        /*0242*/ 	.byte	0x08
	.zero		1


	//   ....[12]....
        /*0244*/ 	.word	0x000024a0
        /*0248*/ 	.word	0x000000ff
        /*024c*/ 	.word	0x00012008
        /*0250*/ 	.short	0x0108
        /*0252*/ 	.byte	0x08
	.zero		1


	//   ....[13]....
        /*0254*/ 	.word	0x000024b0
        /*0258*/ 	.word	0x000000ff
        /*025c*/ 	.word	0x00012028
        /*0260*/ 	.short	0x0108
        /*0262*/ 	.byte	0x08
	.zero		1


	//   ....[14]....
        /*0264*/ 	.word	0x00002500
        /*0268*/ 	.word	0x000000ff
        /*026c*/ 	.word	0x00012010
        /*0270*/ 	.short	0x0108
        /*0272*/ 	.byte	0x08
	.zero		1


	//   ....[15]....
        /*0274*/ 	.word	0x00002510
        /*0278*/ 	.word	0x000000ff
        /*027c*/ 	.word	0x00012030
        /*0280*/ 	.short	0x0108
        /*0282*/ 	.byte	0x08
	.zero		1


	//   ....[16]....
        /*0284*/ 	.word	0x00002b00
        /*0288*/ 	.word	0x000000ff
        /*028c*/ 	.word	0x00012000
        /*0290*/ 	.short	0x010a
        /*0292*/ 	.byte	0x08
	.zero		1


	//   ....[17]....
        /*0294*/ 	.word	0x00002b30
        /*0298*/ 	.word	0x000000ff
        /*029c*/ 	.word	0x00012020
        /*02a0*/ 	.short	0x010a
        /*02a2*/ 	.byte	0x08
	.zero		1


	//   ....[18]....
        /*02a4*/ 	.word	0x00002b60
        /*02a8*/ 	.word	0x000000ff
        /*02ac*/ 	.word	0x00012000
        /*02b0*/ 	.short	0x010a
        /*02b2*/ 	.byte	0x1c
	.zero		1


	//   ....[19]....
        /*02b4*/ 	.word	0x00002b90
        /*02b8*/ 	.word	0x000000ff
        /*02bc*/ 	.word	0x00012020
        /*02c0*/ 	.short	0x010a
        /*02c2*/ 	.byte	0x1c
	.zero		1


	//----- nvinfo : EIATTR_NUM_MBARRIERS
	.align		4
.L_48:
        /*02c4*/ 	.byte	0x03, 0x38
        /*02c6*/ 	.short	0x0006


	//----- nvinfo : EIATTR_EXIT_INSTR_OFFSETS
	.align		4
        /*02c8*/ 	.byte	0x04, 0x1c
        /*02ca*/ 	.short	(.L_50 - .L_49)


	//   ....[0]....
.L_49:
        /*02cc*/ 	.word	0x00002af0


	//----- nvinfo : EIATTR_REQNTID
	.align		4
.L_50:
        /*02d0*/ 	.byte	0x04, 0x10
        /*02d2*/ 	.short	(.L_52 - .L_51)
.L_51:
        /*02d4*/ 	.word	0x00000100
        /*02d8*/ 	.word	0x00000001
        /*02dc*/ 	.word	0x00000001


	//----- nvinfo : EIATTR_CRS_STACK_SIZE
	.align		4
.L_52:
        /*02e0*/ 	.byte	0x04, 0x1e
        /*02e2*/ 	.short	(.L_54 - .L_53)
.L_53:
        /*02e4*/ 	.word	0x00000000


	//----- nvinfo : EIATTR_CBANK_PARAM_SIZE
	.align		4
.L_54:
        /*02e8*/ 	.byte	0x03, 0x19
        /*02ea*/ 	.short	0x0050


	//----- nvinfo : EIATTR_PARAM_CBANK
	.align		4
        /*02ec*/ 	.byte	0x04, 0x0a
        /*02ee*/ 	.short	(.L_56 - .L_55)
	.align		4
.L_55:
        /*02f0*/ 	.word	index@(.nv.constant0.gluon_tcgen05)
        /*02f4*/ 	.short	0x0380
        /*02f6*/ 	.short	0x0050


	//----- nvinfo : EIATTR_SW_WAR
	.align		4
.L_56:
        /*02f8*/ 	.byte	0x04, 0x36
        /*02fa*/ 	.short	(.L_58 - .L_57)
.L_57:
        /*02fc*/ 	.word	0x00000008
.L_58:


//--------------------- .nv.compat                --------------------------
	.section	.nv.compat,"",@"SHT_CUDA_COMPAT_INFO"
	.align	4
        /*0000*/ 	.byte	0x02, 0x02, 0x02, 0x00, 0x02, 0x05, 0x05, 0x00, 0x02, 0x03, 0x03, 0x00, 0x02, 0x06, 0x01, 0x00


//--------------------- .nv.callgraph             --------------------------
	.section	.nv.callgraph,"",@"SHT_CUDA_CALLGRAPH"
	.align	4
	.sectionentsize	8
	.align		4
        /*0000*/ 	.word	0x00000000
	.align		4
        /*0004*/ 	.word	0xffffffff
	.align		4
        /*0008*/ 	.word	0x00000000
	.align		4
        /*000c*/ 	.word	0xfffffffe
	.align		4
        /*0010*/ 	.word	0x00000000
	.align		4
        /*0014*/ 	.word	0xfffffffd
	.align		4
        /*0018*/ 	.word	0x00000000
	.align		4
        /*001c*/ 	.word	0xfffffffc


//--------------------- .text.gluon_tcgen05       --------------------------
	.section	.text.gluon_tcgen05,"ax",@progbits
	.align	128
        .global         gluon_tcgen05
        .type           gluon_tcgen05,@function
        .size           gluon_tcgen05,(.L_x_81 - gluon_tcgen05)
        .other          gluon_tcgen05,@"STO_CUDA_ENTRY STV_DEFAULT"
gluon_tcgen05:
.text.gluon_tcgen05:
[----:B------:R-:W1:Y:S01]  /*0000*/  LDC R1, c[0x0][0x37c] ;  /* 0x0000df00ff017b82 */ /* 0x000e620000000800 */
[----:B------:R-:W2:Y:S02]  /*0010*/  S2R R0, SR_TID.X ;  /* 0x0000000000007919 */ /* 0x000ea40000002100 */
[----:B--2---:R-:W-:-:S13]  /*0020*/  ISETP.GE.U32.AND P2, PT, R0, 0x20, PT ;  /* 0x000000200000780c */ /* 0x004fda0003f46070 */
[----:B------:R-:W-:Y:S05]  /*0030*/  @P2 BRA `(.L_x_0) ;  /* 0x0000000000b82947 */ /* 0x000fea0003800000 */
[----:B------:R-:W2:Y:S01]  /*0040*/  S2UR UR6, SR_CgaCtaId ;  /* 0x00000000000679c3 */ /* 0x000ea20000008800 */
[----:B------:R-:W-:Y:S01]  /*0050*/  NOP ;  /* 0x0000000000007918 */ /* 0x000fe20000000000 */
[----:B------:R-:W-:Y:S02]  /*0060*/  UMOV UR4, 0x40 ;  /* 0x0000004000047882 */ /* 0x000fe40000000000 */
[----:B--2---:R-:W-:-:S09]  /*0070*/  ULEA UR4, UR6, UR4, 0x18 ;  /* 0x0000000406047291 */ /* 0x004fd2000f8ec0ff */
[----:B------:R-:W2:Y:S01]  /*0080*/  LDS.U8 R2, [UR4] ;  /* 0x00000004ff027984 */ /* 0x000ea20008000000 */
[----:B------:R-:W-:Y:S02]  /*0090*/  UMOV UR4, 0x400 ;  /* 0x0000040000047882 */ /* 0x000fe40000000000 */
[----:B------:R-:W-:Y:S01]  /*00a0*/  ULEA UR4, UR6, UR4, 0x18 ;  /* 0x0000000406047291 */ /* 0x000fe2000f8ec0ff */
[----:B--2---:R-:W-:-:S13]  /*00b0*/  ISETP.NE.AND P0, PT, R2, RZ, PT ;  /* 0x000000ff0200720c */ /* 0x004fda0003f05270 */
[----:B------:R-:W-:Y:S05]  /*00c0*/  @P0 BRA `(.L_x_1) ;  /* 0x00000000007c0947 */ /* 0x000fea0003800000 */
[----:B------:R-:W-:-:S13]  /*00d0*/  ELECT P0, URZ, PT ;  /* 0x0000000000ff782f */ /* 0x000fda0003800000 */
[----:B------:R-:W-:Y:S05]  /*00e0*/  @!P0 BRA `(.L_x_2) ;  /* 0x0000000000848947 */ /* 0x000fea0003800000 */
[----:B------:R-:W-:Y:S01]  /*00f0*/  UMOV UR5, 0x2 ;  /* 0x0000000200057882 */ /* 0x000fe20000000000 */
[----:B------:R-:W-:Y:S02]  /*0100*/  IMAD.MOV.U32 R5, RZ, RZ, 0x1 ;  /* 0x00000001ff057424 */ /* 0x000fe400078e00ff */
[----:B------:R-:W-:Y:S02]  /*0110*/  IMAD.MOV.U32 R3, RZ, RZ, 0x3 ;  /* 0x00000003ff037424 */ /* 0x000fe400078e00ff */
[----:B------:R-:W-:Y:S04]  /*0120*/  DEPBAR.LE SB2, 0x36 ;  /* 0x0000ad800000791a */ /* 0x000fe80000000000 */
[----:B------:R-:W2:Y:S02]  /*0130*/  UTCATOMSWS.FIND_AND_SET.ALIGN UP0, UR5, UR5 ;  /* 0x00000005000575e3 */ /* 0x000ea40008000800 */
[----:B--2---:R-:W-:-:S04]  /*0140*/  PLOP3.LUT P0, PT, PT, PT, UP0, 0x80, 0x8 ;  /* 0x000000000008781c */ /* 0x004fc80003f0f008 */
[----:B------:R-:W-:-:S04]  /*0150*/  SEL R2, RZ, 0xffffffff, !P0 ;  /* 0xffffffffff027807 */ /* 0x000fc80004000000 */
[----:B------:R-:W-:Y:S01]  /*0160*/  ISETP.NE.AND P0, PT, R2, RZ, PT ;  /* 0x000000ff0200720c */ /* 0x000fe20003f05270 */
[----:B------:R-:W-:-:S12]  /*0170*/  IMAD.U32 R2, RZ, RZ, UR5 ;  /* 0x00000005ff027e24 */ /* 0x000fd8000f8e00ff */
[----:B------:R-:W-:Y:S05]  /*0180*/  @P0 BRA `(.L_x_3) ;  /* 0x0000000000240947 */ /* 0x000fea0003800000 */
.L_x_4:
[----:B------:R-:W-:Y:S05]  /*0190*/  NANOSLEEP 0x64 ;  /* 0x000000640000795d */ /* 0x000fea0003800000 */
[----:B------:R-:W-:-:S05]  /*01a0*/  UMOV UR5, 0x2 ;  /* 0x0000000200057882 */ /* 0x000fca0000000000 */
[----:B------:R-:W-:Y:S04]  /*01b0*/  DEPBAR.LE SB2, 0x36 ;  /* 0x0000ad800000791a */ /* 0x000fe80000000000 */
[----:B------:R-:W2:Y:S02]  /*01c0*/  UTCATOMSWS.FIND_AND_SET.ALIGN UP0, UR5, UR5 ;  /* 0x00000005000575e3 */ /* 0x000ea40008000800 */
[----:B--2---:R-:W-:-:S04]  /*01d0*/  PLOP3.LUT P0, PT, PT, PT, UP0, 0x80, 0x8 ;  /* 0x000000000008781c */ /* 0x004fc80003f0f008 */
[----:B------:R-:W-:-:S04]  /*01e0*/  SEL R2, RZ, 0xffffffff, !P0 ;  /* 0xffffffffff027807 */ /* 0x000fc80004000000 */
[----:B------:R-:W-:Y:S01]  /*01f0*/  ISETP.NE.AND P0, PT, R2, RZ, PT ;  /* 0x000000ff0200720c */ /* 0x000fe20003f05270 */
[----:B------:R-:W-:-:S12]  /*0200*/  IMAD.U32 R2, RZ, RZ, UR5 ;  /* 0x00000005ff027e24 */ /* 0x000fd8000f8e00ff */
[----:B------:R-:W-:Y:S05]  /*0210*/  @!P0 BRA `(.L_x_4) ;  /* 0xfffffffc00dc8947 */ /* 0x000fea000383ffff */
.L_x_3:
[C---:B------:R-:W-:Y:S01]  /*0220*/  VIADD R4, R2.reuse, 0x10 ;  /* 0x0000001002047836 */ /* 0x040fe20000000000 */
[----:B------:R-:W-:Y:S01]  /*0230*/  UMOV UR5, 0x50 ;  /* 0x0000005000057882 */ /* 0x000fe20000000000 */
[----:B------:R-:W-:Y:S01]  /*0240*/  SHF.L.U32 R3, R3, R2, RZ ;  /* 0x0000000203037219 */ /* 0x000fe200000006ff */
[----:B------:R-:W-:Y:S01]  /*0250*/  ULEA UR5, UR6, UR5, 0x18 ;  /* 0x0000000506057291 */ /* 0x000fe2000f8ec0ff */
[----:B------:R-:W-:Y:S01]  /*0260*/  IMAD.SHL.U32 R2, R2, 0x20, RZ ;  /* 0x0000002002027824 */ /* 0x000fe200078e00ff */
[----:B------:R-:W-:-:S04]  /*0270*/  SHF.L.U32 R4, R5, R4, RZ ;  /* 0x0000000405047219 */ /* 0x000fc800000006ff */
[----:B------:R-:W-:-:S05]  /*0280*/  LOP3.LUT R3, R4, R3, RZ, 0xfc, !PT ;  /* 0x0000000304037212 */ /* 0x000fca00078efcff */
[----:B------:R2:W-:Y:S04]  /*0290*/  ATOMS.OR RZ, [UR5], R3 ;  /* 0x00000003ffff798c */ /* 0x0005e8000b000005 */
[----:B------:R2:W-:Y:S01]  /*02a0*/  STS [UR4], R2 ;  /* 0x00000002ff007988 */ /* 0x0005e20008000804 */
[----:B------:R-:W-:Y:S05]  /*02b0*/  BRA `(.L_x_2) ;  /* 0x0000000000107947 */ /* 0x000fea0003800000 */
.L_x_1:
[----:B------:R-:W-:Y:S01]  /*02c0*/  IMAD.MOV.U32 R3, RZ, RZ, -0x1 ;  /* 0xffffffffff037424 */ /* 0x000fe200078e00ff */
[----:B------:R-:W-:-:S04]  /*02d0*/  MOV R2, 0x300 ;  /* 0x0000030000027802 */ /* 0x000fc80000000f00 */
[----:B------:R2:W-:Y:S03]  /*02e0*/  STS [UR4], R3 ;  /* 0x00000003ff007988 */ /* 0x0005e60008000804 */
[----:B-12---:R-:W-:Y:S05]  /*02f0*/  CALL.REL.NOINC `($__internal_1_$__cuda_sm10x_tcgen05_guardrail_trap_phase_invalid_during_alloc) ;  /* 0x00000028003c7944 */ /* 0x006fea0003c00000 */
.L_x_2:
[----:B------:R-:W-:Y:S05]  /*0300*/  WARPSYNC.ALL ;  /* 0x0000000000007948 */ /* 0x000fea0003800000 */
[----:B------:R-:W-:Y:S01]  /*0310*/  NOP ;  /* 0x0000000000007918 */ /* 0x000fe20000000000 */
.L_x_0:
[----:B------:R-:W3:Y:S08]  /*0320*/  S2UR UR4, SR_CgaCtaId ;  /* 0x00000000000479c3 */ /* 0x000ef00000008800 */
[----:B------:R-:W-:Y:S01]  /*0330*/  BAR.SYNC.DEFER_BLOCKING 0x0 ;  /* 0x0000000000007b1d */ /* 0x000fe20000010000 */
[----:B------:R-:W-:-:S05]  /*0340*/  LOP3.LUT R36, R0, 0xff, RZ, 0xc0, !PT ;  /* 0x000000ff00247812 */ /* 0x000fca00078ec0ff */
[----:B------:R-:W-:Y:S02]  /*0350*/  UMOV UR8, 0x400 ;  /* 0x0000040000087882 */ /* 0x000fe40000000000 */
[----:B--2---:R-:W2:Y:S08]  /*0360*/  LDC R3, c[0x0][0x398] ;  /* 0x0000e600ff037b82 */ /* 0x004eb00000000800 */
[----:B------:R-:W4:Y:S01]  /*0370*/  LDC R6, c[0x0][0x3a0] ;  /* 0x0000e800ff067b82 */ /* 0x000f220000000800 */
[----:B---3--:R-:W-:-:S07]  /*0380*/  ULEA UR8, UR4, UR8, 0x18 ;  /* 0x0000000804087291 */ /* 0x008fce000f8ec0ff */
[----:B------:R-:W3:Y:S02]  /*0390*/  S2UR UR9, SR_CTAID.Y ;  /* 0x00000000000979c3 */ /* 0x000ee40000002600 */
[----:B------:R-:W5:Y:S06]  /*03a0*/  LDS R4, [UR8] ;  /* 0x00000008ff047984 */ /* 0x000f6c0008000800 */
[----:B------:R-:W-:Y:S06]  /*03b0*/  BAR.SYNC.DEFER_BLOCKING 0x0 ;  /* 0x0000000000007b1d */ /* 0x000fec0000010000 */
[----:B------:R-:W-:Y:S05]  /*03c0*/  @P2 BRA `(.L_x_5) ;  /* 0x0000000000182947 */ /* 0x000fea0003800000 */
[----:B------:R-:W-:Y:S01]  /*03d0*/  ELECT P0, URZ, PT ;  /* 0x0000000000ff782f */ /* 0x000fe20003800000 */
[----:B------:R-:W-:Y:S01]  /*03e0*/  IMAD.MOV.U32 R2, RZ, RZ, 0x1 ;  /* 0x00000001ff027424 */ /* 0x000fe200078e00ff */
[----:B------:R-:W-:Y:S01]  /*03f0*/  UMOV UR5, 0x40 ;  /* 0x0000004000057882 */ /* 0x000fe20000000000 */
[----:B------:R-:W-:Y:S01]  /*0400*/  UVIRTCOUNT.DEALLOC.SMPOOL 0x80 ;  /* 0x000000800000784c */ /* 0x000fe20000000000 */
[----:B------:R-:W-:-:S09]  /*0410*/  ULEA UR5, UR4, UR5, 0x18 ;  /* 0x0000000504057291 */ /* 0x000fd2000f8ec0ff */
[----:B------:R5:W-:Y:S03]  /*0420*/  @P0 STS.U8 [UR5], R2 ;  /* 0x00000002ff000988 */ /* 0x000be60008000005 */
.L_x_5:
[----:B------:R-:W5:Y:S01]  /*0430*/  S2UR UR4, SR_CTAID.Z ;  /* 0x00000000000479c3 */ /* 0x000f620000002700 */
[----:B------:R-:W4:Y:S01]  /*0440*/  LDCU UR5, c[0x0][0x370] ;  /* 0x00006e00ff0577ac */ /* 0x000f220008000800 */
[C---:B------:R-:W-:Y:S01]  /*0450*/  ISETP.GE.U32.AND P0, PT, R36.reuse, 0x20, PT ;  /* 0x000000202400780c */ /* 0x040fe20003f06070 */
[----:B--2--5:R-:W-:Y:S01]  /*0460*/  VIADD R2, R3, 0xffffffff ;  /* 0xffffffff03027836 */ /* 0x024fe20000000000 */
[C---:B------:R-:W-:Y:S01]  /*0470*/  ISETP.NE.U32.AND P3, PT, R36.reuse, RZ, PT ;  /* 0x000000ff2400720c */ /* 0x040fe20003f65070 */
[----:B------:R-:W2:Y:S01]  /*0480*/  LDCU UR6, c[0x0][0x374] ;  /* 0x00006e80ff0677ac */ /* 0x000ea20008000800 */
[----:B------:R-:W-:Y:S01]  /*0490*/  LEA R12, R36, UR8, 0x2 ;  /* 0x00000008240c7c11 */ /* 0x000fe2000f8e10ff */
[----:B----4-:R-:W-:Y:S01]  /*04a0*/  VIADD R9, R6, 0xffffffff ;  /* 0xffffffff06097836 */ /* 0x010fe20000000000 */
[----:B------:R-:W4:Y:S01]  /*04b0*/  S2UR UR7, SR_CTAID.X ;  /* 0x00000000000779c3 */ /* 0x000f220000002500 */
[----:B------:R-:W5:Y:S01]  /*04c0*/  LDCU.64 UR20, c[0x0][0x3c0] ;  /* 0x00007800ff1477ac */ /* 0x000f620008000a00 */
[----:B------:R-:W-:Y:S01]  /*04d0*/  R2UR UR23, R4 ;  /* 0x00000000041772ca */ /* 0x000fe200000e0000 */
[----:B------:R-:W-:Y:S04]  /*04e0*/  BSSY.RECONVERGENT B0, `(.L_x_6) ;  /* 0x0000011000007945 */ /* 0x000fe80003800200 */
[----:B------:R3:W-:Y:S01]  /*04f0*/  @!P0 STS [R12], RZ ;  /* 0x000000ff0c008388 */ /* 0x0007e20000000800 */
[----:B------:R-:W-:-:S03]  /*0500*/  NOP ;  /* 0x0000000000007918 */ /* 0x000fc60000000000 */
[----:B------:R3:W-:Y:S02]  /*0510*/  @!P3 STS [UR8+0x24], R2 ;  /* 0x00002402ff00b988 */ /* 0x0007e40008000808 */
[----:B--23--:R-:W-:Y:S02]  /*0520*/  UIMAD UR4, UR4, UR6, UR9 ;  /* 0x00000006040472a4 */ /* 0x00cfe4000f8e0209 */
[----:B------:R2:W-:Y:S02]  /*0530*/  @!P3 STS [UR8+0x20], R9 ;  /* 0x00002009ff00b988 */ /* 0x0005e40008000808 */
[----:B----4-:R-:W-:-:S04]  /*0540*/  UIMAD UR4, UR4, UR5, UR7 ;  /* 0x00000005040472a4 */ /* 0x010fc8000f8e0207 */
[----:B------:R-:W-:-:S04]  /*0550*/  UIMAD UR4, UR4, 0x180, URZ ;  /* 0x00000180040478a4 */ /* 0x000fc8000f8e02ff */
[----:B-----5:R-:W-:-:S04]  /*0560*/  UIADD3 UR24, UP0, UPT, UR4, UR20, URZ ;  /* 0x0000001404187290 */ /* 0x020fc8000ff1e0ff */
[----:B------:R-:W-:Y:S01]  /*0570*/  ULEA.HI.X.SX32 UR25, UR4, UR21, 0x1, UP0 ;  /* 0x0000001504197291 */ /* 0x000fe200080f0eff */
[----:B--2---:R-:W-:Y:S11]  /*0580*/  @P3 BRA `(.L_x_7) ;  /* 0x0000000000183947 */ /* 0x004ff60003800000 */
[----:B------:R-:W2:Y:S01]  /*0590*/  LDS R3, [UR8+0x8] ;  /* 0x00000808ff037984 */ /* 0x000ea20008000800 */
[----:B------:R-:W3:Y:S01]  /*05a0*/  LDC.64 R10, c[0x0][0x380] ;  /* 0x0000e000ff0a7b82 */ /* 0x000ee20000000a00 */
[----:B------:R-:W-:Y:S02]  /*05b0*/  IMAD.MOV.U32 R4, RZ, RZ, 0x70 ;  /* 0x00000070ff047424 */ /* 0x000fe400078e00ff */
[----:B---3--:R3:W-:Y:S03]  /*05c0*/  STS.64 [UR8], R10 ;  /* 0x0000000aff007988 */ /* 0x0087e60008000a08 */
[----:B--2---:R-:W-:-:S05]  /*05d0*/  LOP3.LUT R3, R3, 0x10, R4, 0xd8, !PT ;  /* 0x0000001003037812 */ /* 0x004fca00078ed804 */
[----:B------:R3:W-:Y:S02]  /*05e0*/  STS [UR8+0x8], R3 ;  /* 0x00000803ff007988 */ /* 0x0007e40008000808 */
.L_x_7:
[----:B------:R-:W-:Y:S05]  /*05f0*/  BSYNC.RECONVERGENT B0 ;  /* 0x0000000000007941 */ /* 0x000fea0003800200 */
.L_x_6:
[----:B------:R-:W-:Y:S04]  /*0600*/  BSSY.RECONVERGENT B0, `(.L_x_8) ;  /* 0x000000a000007945 */ /* 0x000fe80003800200 */
[----:B------:R-:W-:Y:S05]  /*0610*/  @P3 BRA `(.L_x_9) ;  /* 0x0000000000203947 */ /* 0x000fea0003800000 */
[----:B---3--:R-:W2:Y:S01]  /*0620*/  LDS R3, [UR8+0x34] ;  /* 0x00003408ff037984 */ /* 0x008ea20008000800 */
[----:B------:R-:W-:Y:S02]  /*0630*/  IMAD.MOV.U32 R4, RZ, RZ, 0x3f000000 ;  /* 0x3f000000ff047424 */ /* 0x000fe400078e00ff */
[----:B------:R-:W-:Y:S01]  /*0640*/  @!P3 IMAD.MOV.U32 R5, RZ, RZ, 0x7f ;  /* 0x0000007fff05b424 */ /* 0x000fe200078e00ff */
[----:B------:R-:W3:Y:S02]  /*0650*/  @!P3 LDS R8, [UR8+0x38] ;  /* 0x00003808ff08b984 */ /* 0x000ee40008000800 */
[----:B--2---:R-:W-:Y:S02]  /*0660*/  LOP3.LUT R3, R3, 0xff000000, R4, 0xb8, !PT ;  /* 0xff00000003037812 */ /* 0x004fe400078eb804 */
[----:B---3--:R-:W-:-:S03]  /*0670*/  @!P3 LOP3.LUT R4, R8, 0xff, R5, 0xb8, !PT ;  /* 0x000000ff0804b812 */ /* 0x008fc600078eb805 */
[----:B------:R2:W-:Y:S04]  /*0680*/  STS [UR8+0x34], R3 ;  /* 0x00003403ff007988 */ /* 0x0005e80008000808 */
[----:B------:R2:W-:Y:S02]  /*0690*/  @!P3 STS [UR8+0x38], R4 ;  /* 0x00003804ff00b988 */ /* 0x0005e40008000808 */
.L_x_9:
[----:B------:R-:W-:Y:S05]  /*06a0*/  BSYNC.RECONVERGENT B0 ;  /* 0x0000000000007941 */ /* 0x000fea0003800200 */
.L_x_8:
[----:B------:R-:W-:Y:S04]  /*06b0*/  BSSY.RECONVERGENT B0, `(.L_x_10) ;  /* 0x000000e000007945 */ /* 0x000fe80003800200 */
[----:B------:R-:W-:Y:S05]  /*06c0*/  @P3 BRA `(.L_x_11) ;  /* 0x0000000000303947 */ /* 0x000fea0003800000 */
[----:B--2---:R-:W2:Y:S01]  /*06d0*/  LDS R4, [UR8+0x34] ;  /* 0x00003408ff047984 */ /* 0x004ea20008000800 */
[----:B---3--:R-:W3:Y:S03]  /*06e0*/  LDC.64 R10, c[0x0][0x3a8] ;  /* 0x0000ea00ff0a7b82 */ /* 0x008ee60000000a00 */
[----:B------:R-:W4:Y:S01]  /*06f0*/  LDS R3, [UR8+0x1c] ;  /* 0x00001c08ff037984 */ /* 0x000f220008000800 */
[C---:B---3--:R-:W-:Y:S01]  /*0700*/  SHF.L.U64.HI R8, R10.reuse, 0x1, R11 ;  /* 0x000000010a087819 */ /* 0x048fe2000001020b */
[----:B------:R-:W-:-:S03]  /*0710*/  IMAD.SHL.U32 R5, R10, 0x2, RZ ;  /* 0x000000020a057824 */ /* 0x000fc600078e00ff */
[--C-:B------:R-:W-:Y:S02]  /*0720*/  SHF.R.U32.HI R10, RZ, 0x4, R8.reuse ;  /* 0x00000004ff0a7819 */ /* 0x100fe40000011608 */
[----:B------:R-:W-:-:S05]  /*0730*/  SHF.R.U64 R5, R5, 0x4, R8 ;  /* 0x0000000405057819 */ /* 0x000fca0000001208 */
[----:B------:R5:W-:Y:S01]  /*0740*/  STS [UR8+0xc], R5 ;  /* 0x00000c05ff007988 */ /* 0x000be20008000808 */
[----:B--2---:R-:W-:Y:S02]  /*0750*/  LOP3.LUT R4, R4, 0x7, RZ, 0xb8, !PT ;  /* 0x0000000704047812 */ /* 0x004fe400078eb8ff */
[----:B----4-:R-:W-:-:S03]  /*0760*/  LOP3.LUT R3, R3, 0xf, R10, 0xb8, !PT ;  /* 0x0000000f03037812 */ /* 0x010fc600078eb80a */
[----:B------:R5:W-:Y:S04]  /*0770*/  STS [UR8+0x34], R4 ;  /* 0x00003404ff007988 */ /* 0x000be80008000808 */
[----:B------:R5:W-:Y:S02]  /*0780*/  STS [UR8+0x1c], R3 ;  /* 0x00001c03ff007988 */ /* 0x000be40008000808 */
.L_x_11:
[----:B------:R-:W-:Y:S05]  /*0790*/  BSYNC.RECONVERGENT B0 ;  /* 0x0000000000007941 */ /* 0x000fea0003800200 */
.L_x_10:
[----:B------:R-:W-:Y:S04]  /*07a0*/  BSSY.RECONVERGENT B1, `(.L_x_12) ;  /* 0x000001a000017945 */ /* 0x000fe80003800200 */
[----:B------:R-:W-:Y:S04]  /*07b0*/  BSSY.RELIABLE B0, `(.L_x_13) ;  /* 0x0000015000007945 */ /* 0x000fe80003800100 */
[----:B------:R-:W-:Y:S05]  /*07c0*/  @P3 BRA `(.L_x_14) ;  /* 0x0000000000203947 */ /* 0x000fea0003800000 */
[----:B--23-5:R-:W2:Y:S02]  /*07d0*/  LDS R3, [UR8+0x34] ;  /* 0x00003408ff037984 */ /* 0x02cea40008000800 */
[----:B--2---:R-:W-:-:S05]  /*07e0*/  LOP3.LUT R3, R3, 0x38, RZ, 0xb8, !PT ;  /* 0x0000003803037812 */ /* 0x004fca00078eb8ff */
[----:B------:R2:W-:Y:S01]  /*07f0*/  STS [UR8+0x34], R3 ;  /* 0x00003403ff007988 */ /* 0x0005e20008000808 */
[----:B------:R-:W-:Y:S05]  /*0800*/  @P3 BRA `(.L_x_15) ;  /* 0x0000000000203947 */ /* 0x000fea0003800000 */
[----:B--2---:R-:W2:Y:S01]  /*0810*/  LDS R3, [UR8+0x8] ;  /* 0x00000808ff037984 */ /* 0x004ea20008000800 */
[----:B------:R-:W-:-:S05]  /*0820*/  IMAD.MOV.U32 R4, RZ, RZ, 0x780 ;  /* 0x00000780ff047424 */ /* 0x000fca00078e00ff */
[----:B--2---:R-:W-:-:S05]  /*0830*/  LOP3.LUT R3, R3, 0x500, R4, 0xd8, !PT ;  /* 0x0000050003037812 */ /* 0x004fca00078ed804 */
[----:B------:R4:W-:Y:S02]  /*0840*/  STS [UR8+0x8], R3 ;  /* 0x00000803ff007988 */ /* 0x0009e40008000808 */
.L_x_14:
[----:B------:R-:W-:Y:S05]  /*0850*/  @P3 BRA `(.L_x_16) ;  /* 0x0000000000283947 */ /* 0x000fea0003800000 */
[----:B--2345:R-:W2:Y:S02]  /*0860*/  LDS R3, [UR8+0x8] ;  /* 0x00000808ff037984 */ /* 0x03cea40008000800 */
[----:B--2---:R-:W-:-:S05]  /*0870*/  LOP3.LUT R3, R3, 0x1800, RZ, 0xb8, !PT ;  /* 0x0000180003037812 */ /* 0x004fca00078eb8ff */
[----:B------:R3:W-:Y:S02]  /*0880*/  STS [UR8+0x8], R3 ;  /* 0x00000803ff007988 */ /* 0x0007e40008000808 */
.L_x_15:
[----:B------:R-:W-:Y:S05]  /*0890*/  @P3 BREAK.RELIABLE B0 ;  /* 0x0000000000003942 */ /* 0x000fea0003800100 */
[----:B------:R-:W-:Y:S05]  /*08a0*/  @P3 BRA `(.L_x_17) ;  /* 0x0000000000243947 */ /* 0x000fea0003800000 */
[----:B------:R-:W4:Y:S01]  /*08b0*/  LDS R4, [UR8+0x8] ;  /* 0x00000808ff047984 */ /* 0x000f220008000800 */
[----:B--23--:R-:W-:-:S05]  /*08c0*/  IMAD.MOV.U32 R3, RZ, RZ, 0x6000 ;  /* 0x00006000ff037424 */ /* 0x00cfca00078e00ff */
[----:B----4-:R-:W-:-:S04]  /*08d0*/  LOP3.LUT R3, R4, 0x6000, R3, 0xd8, !PT ;  /* 0x0000600004037812 */ /* 0x010fc800078ed803 */
[----:B------:R-:W-:-:S05]  /*08e0*/  LOP3.LUT R3, R3, 0x400000, RZ, 0xb8, !PT ;  /* 0x0040000003037812 */ /* 0x000fca00078eb8ff */
[----:B------:R2:W-:Y:S02]  /*08f0*/  STS [UR8+0x8], R3 ;  /* 0x00000803ff007988 */ /* 0x0005e40008000808 */
.L_x_16:
[----:B------:R-:W-:Y:S05]  /*0900*/  BSYNC.RELIABLE B0 ;  /* 0x0000000000007941 */ /* 0x000fea0003800100 */
.L_x_13:
[----:B--2345:R-:W2:Y:S02]  /*0910*/  @!P3 LDS R3, [UR8+0x8] ;  /* 0x00000808ff03b984 */ /* 0x03cea40008000800 */
[----:B--2---:R-:W-:-:S05]  /*0920*/  @!P3 LOP3.LUT R3, R3, 0x8000, RZ, 0xb8, !PT ;  /* 0x000080000303b812 */ /* 0x004fca00078eb8ff */
[----:B------:R4:W-:Y:S02]  /*0930*/  @!P3 STS [UR8+0x8], R3 ;  /* 0x00000803ff00b988 */ /* 0x0009e40008000808 */
.L_x_17:
[----:B------:R-:W-:Y:S05]  /*0940*/  BSYNC.RECONVERGENT B1 ;  /* 0x0000000000017941 */ /* 0x000fea0003800200 */
.L_x_12:
[----:B------:R-:W-:Y:S05]  /*0950*/  WARPSYNC.ALL ;  /* 0x0000000000007948 */ /* 0x000fea0003800000 */
[----:B------:R-:W-:Y:S01]  /*0960*/  NOP ;  /* 0x0000000000007918 */ /* 0x000fe20000000000 */
[----:B------:R-:W-:Y:S05]  /*0970*/  @P0 BRA `(.L_x_18) ;  /* 0x0000000000300947 */ /* 0x000fea0003800000 */
[----:B--234-:R-:W2:Y:S01]  /*0980*/  S2R R3, SR_LANEID ;  /* 0x0000000000037919 */ /* 0x01cea20000000000 */
[----:B------:R-:W-:Y:S05]  /*0990*/  WARPSYNC.ALL ;  /* 0x0000000000007948 */ /* 0x000fea0003800000 */
[----:B------:R-:W-:Y:S01]  /*09a0*/  NOP ;  /* 0x0000000000007918 */ /* 0x000fe20000000000 */
[----:B--2---:R-:W-:-:S05]  /*09b0*/  IMAD.SHL.U32 R3, R3, 0x4, RZ ;  /* 0x0000000403037824 */ /* 0x004fca00078e00ff */
[----:B------:R-:W2:Y:S01]  /*09c0*/  LDS R7, [R3+UR8] ;  /* 0x0000000803077984 */ /* 0x000ea20008000800 */
[----:B------:R-:W-:-:S05]  /*09d0*/  IADD3 R4, P1, PT, R3, UR24, RZ ;  /* 0x0000001803047c10 */ /* 0x000fca000ff3e0ff */
[----:B------:R-:W-:-:S05]  /*09e0*/  IMAD.X R5, RZ, RZ, UR25, P1 ;  /* 0x00000019ff057e24 */ /* 0x000fca00088e06ff */
[----:B--2---:R5:W2:Y:S01]  /*09f0*/  ATOMG.E.EXCH.STRONG.GPU PT, RZ, [R4], R7 ;  /* 0x0000000704ff73a8 */ /* 0x004aa200041ee100 */
[----:B------:R-:W-:-:S04]  /*0a00*/  DEPBAR {5,4,3,2,1,0} ;  /* 0x0000003f0000791a */ /* 0x000fc80000000000 */
[----:B------:R-:W3:Y:S02]  /*0a10*/  CCTL.E.C.LDCU.IV.DEEP [UR24] ;  /* 0x0000000018007540 */ /* 0x000ee40009c08000 */
[----:B---3--:R5:W-:Y:S01]  /*0a20*/  UTMACCTL.IV [UR24] ;  /* 0x00000000180079b9 */ /* 0x008be20008000000 */
[----:B------:R-:W-:Y:S01]  /*0a30*/  NOP ;  /* 0x0000000000007918 */ /* 0x000fe20000000000 */
.L_x_18:
[----:B------:R-:W-:Y:S05]  /*0a40*/  @P0 BRA `(.L_x_19) ;  /* 0x00000000000c0947 */ /* 0x000fea0003800000 */
[----:B------:R0:W-:Y:S01]  /*0a50*/  UTMACMDFLUSH ;  /* 0x00000000000079b7 */ /* 0x0001e20000000000 */
[----:B------:R-:W-:Y:S05]  /*0a60*/  @P0 BRA `(.L_x_19) ;  /* 0x0000000000040947 */ /* 0x000fea0003800000 */
[----:B------:R-:W-:-:S04]  /*0a70*/  DEPBAR.LE SB0, 0x0 ;  /* 0x000080000000791a */ /* 0x000fc80000000000 */
.L_x_19:
[----:B------:R-:W-:Y:S05]  /*0a80*/  WARPSYNC.ALL ;  /* 0x0000000000007948 */ /* 0x000fea0003800000 */
[----:B------:R-:W-:Y:S01]  /*0a90*/  NOP ;  /* 0x0000000000007918 */ /* 0x000fe20000000000 */
[----:B--2---:R-:W-:Y:S06]  /*0aa0*/  BAR.SYNC.DEFER_BLOCKING 0x0 ;  /* 0x0000000000007b1d */ /* 0x004fec0000010000 */
[----:B------:R-:W-:Y:S02]  /*0ab0*/  BSSY.RECONVERGENT B1, `(.L_x_20) ;  /* 0x000000b000017945 */ /* 0x000fe40003800200 */
[----:B------:R-:W-:Y:S06]  /*0ac0*/  BAR.SYNC.DEFER_BLOCKING 0x0 ;  /* 0x0000000000007b1d */ /* 0x000fec0000010000 */
[----:B------:R2:W-:Y:S01]  /*0ad0*/  @!P0 STS [R12], RZ ;  /* 0x000000ff0c008388 */ /* 0x0005e20000000800 */
[----:B------:R-:W-:Y:S01]  /*0ae0*/  NOP ;  /* 0x0000000000007918 */ /* 0x000fe20000000000 */
[----:B------:R-:W-:Y:S05]  /*0af0*/  @P3 BRA `(.L_x_21) ;  /* 0x0000000000183947 */ /* 0x000fea0003800000 */
[----:B---34-:R-:W3:Y:S01]  /*0b00*/  LDS R3, [UR8+0x8] ;  /* 0x00000808ff037984 */ /* 0x018ee20008000800 */
[----:B------:R-:W4:Y:S01]  /*0b10*/  LDC.64 R10, c[0x0][0x388] ;  /* 0x0000e200ff0a7b82 */ /* 0x000f220000000a00 */
[----:B-----5:R-:W-:Y:S02]  /*0b20*/  IMAD.MOV.U32 R4, RZ, RZ, 0x70 ;  /* 0x00000070ff047424 */ /* 0x020fe400078e00ff */
[----:B----4-:R4:W-:Y:S03]  /*0b30*/  STS.64 [UR8], R10 ;  /* 0x0000000aff007988 */ /* 0x0109e60008000a08 */
[----:B---3--:R-:W-:-:S05]  /*0b40*/  LOP3.LUT R3, R3, 0x10, R4, 0xd8, !PT ;  /* 0x0000001003037812 */ /* 0x008fca00078ed804 */
[----:B------:R4:W-:Y:S02]  /*0b50*/  STS [UR8+0x8], R3 ;  /* 0x00000803ff007988 */ /* 0x0009e40008000808 */
.L_x_21:
[----:B-----5:R-:W-:Y:S05]  /*0b60*/  BSYNC.RECONVERGENT B1 ;  /* 0x0000000000017941 */ /* 0x020fea0003800200 */
.L_x_20:
[----:B------:R-:W-:Y:S04]  /*0b70*/  BSSY.RECONVERGENT B2, `(.L_x_22) ;  /* 0x000000f000027945 */ /* 0x000fe80003800200 */
[----:B------:R-:W-:Y:S04]  /*0b80*/  BSSY.RELIABLE B1, `(.L_x_23) ;  /* 0x000000c000017945 */ /* 0x000fe80003800100 */
[----:B------:R-:W-:Y:S05]  /*0b90*/  @P3 BRA `(.L_x_24) ;  /* 0x0000000000283947 */ /* 0x000fea0003800000 */
[----:B---34-:R-:W3:Y:S01]  /*0ba0*/  LDS R3, [UR8+0x34] ;  /* 0x00003408ff037984 */ /* 0x018ee20008000800 */
[----:B------:R-:W-:Y:S01]  /*0bb0*/  IMAD.MOV.U32 R4, RZ, RZ, 0x3f000000 ;  /* 0x3f000000ff047424 */ /* 0x000fe200078e00ff */
[----:B------:R-:W-:Y:S05]  /*0bc0*/  @P3 BREAK.RELIABLE B1 ;  /* 0x0000000000013942 */ /* 0x000fea0003800100 */
[----:B---3--:R-:W-:-:S05]  /*0bd0*/  LOP3.LUT R3, R3, 0xff000000, R4, 0xb8, !PT ;  /* 0xff00000003037812 */ /* 0x008fca00078eb804 */
[----:B------:R3:W-:Y:S01]  /*0be0*/  STS [UR8+0x34], R3 ;  /* 0x00003403ff007988 */ /* 0x0007e20008000808 */
[----:B------:R-:W-:Y:S05]  /*0bf0*/  @P3 BRA `(.L_x_25) ;  /* 0x0000000000183947 */ /* 0x000fea0003800000 */
[----:B------:R-:W4:Y:S01]  /*0c00*/  LDS R4, [UR8+0x38] ;  /* 0x00003808ff047984 */ /* 0x000f220008000800 */
[----:B---3--:R-:W-:-:S05]  /*0c10*/  IMAD.MOV.U32 R3, RZ, RZ, 0x3f ;  /* 0x0000003fff037424 */ /* 0x008fca00078e00ff */
[----:B----4-:R-:W-:-:S05]  /*0c20*/  LOP3.LUT R3, R4, 0xff, R3, 0xb8, !PT ;  /* 0x000000ff04037812 */ /* 0x010fca00078eb803 */
[----:B------:R5:W-:Y:S02]  /*0c30*/  STS [UR8+0x38], R3 ;  /* 0x00003803ff007988 */ /* 0x000be40008000808 */
.L_x_24:
[----:B------:R-:W-:Y:S05]  /*0c40*/  BSYNC.RELIABLE B1 ;  /* 0x0000000000017941 */ /* 0x000fea0003800100 */
.L_x_23:
[----:B------:R2:W-:Y:S02]  /*0c50*/  @!P3 STS [UR8+0x20], R9 ;  /* 0x00002009ff00b988 */ /* 0x0005e40008000808 */
.L_x_25:
[----:B------:R-:W-:Y:S05]  /*0c60*/  BSYNC.RECONVERGENT B2 ;  /* 0x0000000000027941 */ /* 0x000fea0003800200 */
.L_x_22:
[----:B------:R-:W-:Y:S05]  /*0c70*/  WARPSYNC.ALL ;  /* 0x0000000000007948 */ /* 0x000fea0003800000 */
[----:B------:R-:W-:Y:S01]  /*0c80*/  NOP ;  /* 0x0000000000007918 */ /* 0x000fe20000000000 */
[----:B---345:R-:W3:Y:S01]  /*0c90*/  LDC R3, c[0x0][0x39c] ;  /* 0x0000e700ff037b82 */ /* 0x038ee20000000800 */
[----:B------:R-:W-:Y:S01]  /*0ca0*/  BSSY.RECONVERGENT B2, `(.L_x_26) ;  /* 0x0000010000027945 */ /* 0x000fe20003800200 */
[----:B---3--:R-:W-:-:S05]  /*0cb0*/  VIADD R3, R3, 0xffffffff ;  /* 0xffffffff03037836 */ /* 0x008fca0000000000 */
[----:B------:R3:W-:Y:S01]  /*0cc0*/  @!P3 STS [UR8+0x24], R3 ;  /* 0x00002403ff00b988 */ /* 0x0007e20008000808 */
[----:B------:R-:W-:Y:S05]  /*0cd0*/  @P3 BRA `(.L_x_27) ;  /* 0x0000000000303947 */ /* 0x000fea0003800000 */
[----:B------:R-:W4:Y:S01]  /*0ce0*/  LDS R5, [UR8+0x34] ;  /* 0x00003408ff057984 */ /* 0x000f220008000800 */
[----:B------:R-:W5:Y:S03]  /*0cf0*/  LDC.64 R10, c[0x0][0x3b0] ;  /* 0x0000ec00ff0a7b82 */ /* 0x000f660000000a00 */
[----:B------:R-:W2:Y:S01]  /*0d00*/  LDS R4, [UR8+0x1c] ;  /* 0x00001c08ff047984 */ /* 0x000ea20008000800 */
[C---:B-----5:R-:W-:Y:S01]  /*0d10*/  SHF.L.U64.HI R8, R10.reuse, 0x1, R11 ;  /* 0x000000010a087819 */ /* 0x060fe2000001020b */
[----:B------:R-:W-:-:S03]  /*0d20*/  IMAD.SHL.U32 R7, R10, 0x2, RZ ;  /* 0x000000020a077824 */ /* 0x000fc600078e00ff */
[--C-:B--2---:R-:W-:Y:S02]  /*0d30*/  SHF.R.U32.HI R9, RZ, 0x4, R8.reuse ;  /* 0x00000004ff097819 */ /* 0x104fe40000011608 */
[----:B------:R-:W-:-:S05]  /*0d40*/  SHF.R.U64 R7, R7, 0x4, R8 ;  /* 0x0000000407077819 */ /* 0x000fca0000001208 */
[----:B------:R5:W-:Y:S01]  /*0d50*/  STS [UR8+0xc], R7 ;  /* 0x00000c07ff007988 */ /* 0x000be20008000808 */
[----:B----4-:R-:W-:Y:S02]  /*0d60*/  LOP3.LUT R5, R5, 0x7, RZ, 0xb8, !PT ;  /* 0x0000000705057812 */ /* 0x010fe400078eb8ff */
[----:B------:R-:W-:-:S03]  /*0d70*/  LOP3.LUT R4, R4, 0xf, R9, 0xb8, !PT ;  /* 0x0000000f04047812 */ /* 0x000fc600078eb809 */
[----:B------:R5:W-:Y:S04]  /*0d80*/  STS [UR8+0x34], R5 ;  /* 0x00003405ff007988 */ /* 0x000be80008000808 */
[----:B------:R5:W-:Y:S02]  /*0d90*/  STS [UR8+0x1c], R4 ;  /* 0x00001c04ff007988 */ /* 0x000be40008000808 */
.L_x_27:
[----:B------:R-:W-:Y:S05]  /*0da0*/  BSYNC.RECONVERGENT B2 ;  /* 0x0000000000027941 */ /* 0x000fea0003800200 */
.L_x_26:
[----:B------:R-:W-:Y:S04]  /*0db0*/  BSSY.RECONVERGENT B3, `(.L_x_28) ;  /* 0x000001a000037945 */ /* 0x000fe80003800200 */
[----:B------:R-:W-:Y:S04]  /*0dc0*/  BSSY.RELIABLE B2, `(.L_x_29) ;  /* 0x0000015000027945 */ /* 0x000fe80003800100 */
[----:B------:R-:W-:Y:S05]  /*0dd0*/  @P3 BRA `(.L_x_30) ;  /* 0x0000000000203947 */ /* 0x000fea0003800000 */
[----:B-----5:R-:W4:Y:S02]  /*0de0*/  LDS R4, [UR8+0x34] ;  /* 0x00003408ff047984 */ /* 0x020f240008000800 */
[----:B----4-:R-:W-:-:S05]  /*0df0*/  LOP3.LUT R4, R4, 0x38, RZ, 0xb8, !PT ;  /* 0x0000003804047812 */ /* 0x010fca00078eb8ff */
[----:B------:R4:W-:Y:S01]  /*0e00*/  STS [UR8+0x34], R4 ;  /* 0x00003404ff007988 */ /* 0x0009e20008000808 */
[----:B------:R-:W-:Y:S05]  /*0e10*/  @P3 BRA `(.L_x_31) ;  /* 0x0000000000203947 */ /* 0x000fea0003800000 */
[----:B----4-:R-:W4:Y:S01]  /*0e20*/  LDS R4, [UR8+0x8] ;  /* 0x00000808ff047984 */ /* 0x010f220008000800 */
[----:B------:R-:W-:-:S05]  /*0e30*/  IMAD.MOV.U32 R5, RZ, RZ, 0x780 ;  /* 0x00000780ff057424 */ /* 0x000fca00078e00ff */
[----:B----4-:R-:W-:-:S05]  /*0e40*/  LOP3.LUT R4, R4, 0x500, R5, 0xd8, !PT ;  /* 0x0000050004047812 */ /* 0x010fca00078ed805 */
[----:B------:R4:W-:Y:S02]  /*0e50*/  STS [UR8+0x8], R4 ;  /* 0x00000804ff007988 */ /* 0x0009e40008000808 */
.L_x_30:
[----:B------:R-:W-:Y:S05]  /*0e60*/  @P3 BRA `(.L_x_32) ;  /* 0x0000000000283947 */ /* 0x000fea0003800000 */
[----:B----45:R-:W4:Y:S02]  /*0e70*/  LDS R4, [UR8+0x8] ;  /* 0x00000808ff047984 */ /* 0x030f240008000800 */
[----:B----4-:R-:W-:-:S05]  /*0e80*/  LOP3.LUT R4, R4, 0x1800, RZ, 0xb8, !PT ;  /* 0x0000180004047812 */ /* 0x010fca00078eb8ff */
[----:B------:R5:W-:Y:S02]  /*0e90*/  STS [UR8+0x8], R4 ;  /* 0x00000804ff007988 */ /* 0x000be40008000808 */
.L_x_31:
[----:B------:R-:W-:Y:S05]  /*0ea0*/  @P3 BREAK.RELIABLE B2 ;  /* 0x0000000000023942 */ /* 0x000fea0003800100 */
[----:B------:R-:W-:Y:S05]  /*0eb0*/  @P3 BRA `(.L_x_33) ;  /* 0x0000000000243947 */ /* 0x000fea0003800000 */
[----:B----45:R-:W4:Y:S01]  /*0ec0*/  LDS R4, [UR8+0x8] ;  /* 0x00000808ff047984 */ /* 0x030f220008000800 */
[----:B------:R-:W-:-:S05]  /*0ed0*/  IMAD.MOV.U32 R5, RZ, RZ, 0x6000 ;  /* 0x00006000ff057424 */ /* 0x000fca00078e00ff */
[----:B----4-:R-:W-:-:S04]  /*0ee0*/  LOP3.LUT R4, R4, 0x6000, R5, 0xd8, !PT ;  /* 0x0000600004047812 */ /* 0x010fc800078ed805 */
[----:B------:R-:W-:-:S05]  /*0ef0*/  LOP3.LUT R4, R4, 0x400000, RZ, 0xb8, !PT ;  /* 0x0040000004047812 */ /* 0x000fca00078eb8ff */
[----:B------:R4:W-:Y:S02]  /*0f00*/  STS [UR8+0x8], R4 ;  /* 0x00000804ff007988 */ /* 0x0009e40008000808 */
.L_x_32:
[----:B------:R-:W-:Y:S05]  /*0f10*/  BSYNC.RELIABLE B2 ;  /* 0x0000000000027941 */ /* 0x000fea0003800100 */
.L_x_29:
[----:B----45:R-:W4:Y:S02]  /*0f20*/  @!P3 LDS R4, [UR8+0x8] ;  /* 0x00000808ff04b984 */ /* 0x030f240008000800 */
[----:B----4-:R-:W-:-:S05]  /*0f30*/  @!P3 LOP3.LUT R4, R4, 0x8000, RZ, 0xb8, !PT ;  /* 0x000080000404b812 */ /* 0x010fca00078eb8ff */
[----:B------:R4:W-:Y:S02]  /*0f40*/  @!P3 STS [UR8+0x8], R4 ;  /* 0x00000804ff00b988 */ /* 0x0009e40008000808 */
.L_x_33:
[----:B------:R-:W-:Y:S05]  /*0f50*/  BSYNC.RECONVERGENT B3 ;  /* 0x0000000000037941 */ /* 0x000fea0003800200 */
.L_x_28:
[----:B------:R-:W-:Y:S05]  /*0f60*/  WARPSYNC.ALL ;  /* 0x0000000000007948 */ /* 0x000fea0003800000 */
[----:B------:R-:W-:Y:S01]  /*0f70*/  NOP ;  /* 0x0000000000007918 */ /* 0x000fe20000000000 */
[----:B------:R-:W-:-:S04]  /*0f80*/  UIADD3 UR5, UPT, UPT, UR4, 0x80, URZ ;  /* 0x0000008004057890 */ /* 0x000fc8000fffe0ff */
[----:B------:R-:W-:-:S04]  /*0f90*/  UIADD3 UR26, UP0, UPT, UR5, UR20, URZ ;  /* 0x00000014051a7290 */ /* 0x000fc8000ff1e0ff */
[----:B------:R-:W-:Y:S01]  /*0fa0*/  ULEA.HI.X.SX32 UR27, UR5, UR21, 0x1, UP0 ;  /* 0x00000015051b7291 */ /* 0x000fe200080f0eff */
[----:B------:R-:W-:Y:S11]  /*0fb0*/  @P0 BRA `(.L_x_34) ;  /* 0x0000000000300947 */ /* 0x000ff60003800000 */
[----:B----45:R-:W4:Y:S01]  /*0fc0*/  S2R R4, SR_LANEID ;  /* 0x0000000000047919 */ /* 0x030f220000000000 */
[----:B------:R-:W-:Y:S05]  /*0fd0*/  WARPSYNC.ALL ;  /* 0x0000000000007948 */ /* 0x000fea0003800000 */
[----:B------:R-:W-:Y:S01]  /*0fe0*/  NOP ;  /* 0x0000000000007918 */ /* 0x000fe20000000000 */
[----:B----4-:R-:W-:-:S05]  /*0ff0*/  IMAD.SHL.U32 R8, R4, 0x4, RZ ;  /* 0x0000000404087824 */ /* 0x010fca00078e00ff */
[----:B------:R-:W4:Y:S01]  /*1000*/  LDS R7, [R8+UR8] ;  /* 0x0000000808077984 */ /* 0x000f220008000800 */
[----:B------:R-:W-:-:S05]  /*1010*/  IADD3 R4, P1, PT, R8, UR26, RZ ;  /* 0x0000001a08047c10 */ /* 0x000fca000ff3e0ff */
[----:B------:R-:W-:-:S05]  /*1020*/  IMAD.X R5, RZ, RZ, UR27, P1 ;  /* 0x0000001bff057e24 */ /* 0x000fca00088e06ff */
[----:B----4-:R4:W5:Y:S01]  /*1030*/  ATOMG.E.EXCH.STRONG.GPU PT, RZ, [R4], R7 ;  /* 0x0000000704ff73a8 */ /* 0x01096200041ee100 */
[----:B------:R-:W-:-:S04]  /*1040*/  DEPBAR {5,4,3,2,1,0} ;  /* 0x0000003f0000791a */ /* 0x000fc80000000000 */
[----:B------:R-:W2:Y:S02]  /*1050*/  CCTL.E.C.LDCU.IV.DEEP [UR26] ;  /* 0x000000001a007540 */ /* 0x000ea40009c08000 */
[----:B--2---:R4:W-:Y:S01]  /*1060*/  UTMACCTL.IV [UR26] ;  /* 0x000000001a0079b9 */ /* 0x0049e20008000000 */
[----:B------:R-:W-:Y:S01]  /*1070*/  NOP ;  /* 0x0000000000007918 */ /* 0x000fe20000000000 */
.L_x_34:
[----:B------:R-:W-:Y:S05]  /*1080*/  @P0 BRA `(.L_x_35) ;  /* 0x00000000000c0947 */ /* 0x000fea0003800000 */
[----:B------:R0:W-:Y:S01]  /*1090*/  UTMACMDFLUSH ;  /* 0x00000000000079b7 */ /* 0x0001e20000000000 */
[----:B------:R-:W-:Y:S05]  /*10a0*/  @P0 BRA `(.L_x_35) ;  /* 0x0000000000040947 */ /* 0x000fea0003800000 */
[----:B------:R-:W-:-:S04]  /*10b0*/  DEPBAR.LE SB0, 0x0 ;  /* 0x000080000000791a */ /* 0x000fc80000000000 */
.L_x_35:
[----:B------:R-:W-:Y:S05]  /*10c0*/  WARPSYNC.ALL ;  /* 0x0000000000007948 */ /* 0x000fea0003800000 */
[----:B------:R-:W-:Y:S01]  /*10d0*/  NOP ;  /* 0x0000000000007918 */ /* 0x000fe20000000000 */
[----:B-----5:R-:W-:Y:S06]  /*10e0*/  BAR.SYNC.DEFER_BLOCKING 0x0 ;  /* 0x0000000000007b1d */ /* 0x020fec0000010000 */
[----:B------:R-:W-:Y:S02]  /*10f0*/  BSSY.RECONVERGENT B3, `(.L_x_36) ;  /* 0x000000b000037945 */ /* 0x000fe40003800200 */
[----:B------:R-:W-:Y:S06]  /*1100*/  BAR.SYNC.DEFER_BLOCKING 0x0 ;  /* 0x0000000000007b1d */ /* 0x000fec0000010000 */
[----:B------:R5:W-:Y:S01]  /*1110*/  @!P0 STS [R12], RZ ;  /* 0x000000ff0c008388 */ /* 0x000be20000000800 */
[----:B------:R-:W-:Y:S01]  /*1120*/  NOP ;  /* 0x0000000000007918 */ /* 0x000fe20000000000 */
[----:B------:R-:W-:Y:S05]  /*1130*/  @P3 BRA `(.L_x_37) ;  /* 0x0000000000183947 */ /* 0x000fea0003800000 */
[----:B----4-:R-:W4:Y:S01]  /*1140*/  LDS R4, [UR8+0x8] ;  /* 0x00000808ff047984 */ /* 0x010f220008000800 */
[----:B--2---:R-:W2:Y:S01]  /*1150*/  LDC.64 R8, c[0x0][0x390] ;  /* 0x0000e400ff087b82 */ /* 0x004ea20000000a00 */
[----:B------:R-:W-:Y:S02]  /*1160*/  IMAD.MOV.U32 R5, RZ, RZ, 0x70 ;  /* 0x00000070ff057424 */ /* 0x000fe400078e00ff */
[----:B--2---:R2:W-:Y:S03]  /*1170*/  STS.64 [UR8], R8 ;  /* 0x00000008ff007988 */ /* 0x0045e60008000a08 */
[----:B----4-:R-:W-:-:S05]  /*1180*/  LOP3.LUT R4, R4, 0x10, R5, 0xd8, !PT ;  /* 0x0000001004047812 */ /* 0x010fca00078ed805 */
[----:B------:R2:W-:Y:S02]  /*1190*/  STS [UR8+0x8], R4 ;  /* 0x00000804ff007988 */ /* 0x0005e40008000808 */
.L_x_37:
[----:B----4-:R-:W-:Y:S05]  /*11a0*/  BSYNC.RECONVERGENT B3 ;  /* 0x0000000000037941 */ /* 0x010fea0003800200 */
.L_x_36:
[----:B------:R-:W-:Y:S04]  /*11b0*/  BSSY.RECONVERGENT B4, `(.L_x_38) ;  /* 0x0000011000047945 */ /* 0x000fe80003800200 */
[----:B------:R-:W-:Y:S04]  /*11c0*/  BSSY.RELIABLE B3, `(.L_x_39) ;  /* 0x000000e000037945 */ /* 0x000fe80003800100 */
[----:B------:R-:W-:Y:S05]  /*11d0*/  @P3 BRA `(.L_x_40) ;  /* 0x0000000000243947 */ /* 0x000fea0003800000 */
[----:B--2---:R-:W2:Y:S01]  /*11e0*/  LDS R4, [UR8+0x34] ;  /* 0x00003408ff047984 */ /* 0x004ea20008000800 */
[----:B------:R-:W-:-:S05]  /*11f0*/  IMAD.MOV.U32 R5, RZ, RZ, 0x3f000000 ;  /* 0x3f000000ff057424 */ /* 0x000fca00078e00ff */
[----:B--2---:R-:W-:-:S05]  /*1200*/  LOP3.LUT R4, R4, 0xff000000, R5, 0xb8, !PT ;  /* 0xff00000004047812 */ /* 0x004fca00078eb805 */
[----:B------:R2:W-:Y:S01]  /*1210*/  STS [UR8+0x34], R4 ;  /* 0x00003404ff007988 */ /* 0x0005e20008000808 */
[----:B------:R-:W-:Y:S05]  /*1220*/  @P3 BRA `(.L_x_41) ;  /* 0x00000000001c3947 */ /* 0x000fea0003800000 */
[----:B--2---:R-:W2:Y:S01]  /*1230*/  LDS R4, [UR8+0x38] ;  /* 0x00003808ff047984 */ /* 0x004ea20008000800 */
[----:B------:R-:W-:-:S05]  /*1240*/  IMAD.MOV.U32 R5, RZ, RZ, 0x7f ;  /* 0x0000007fff057424 */ /* 0x000fca00078e00ff */
[----:B--2---:R-:W-:-:S05]  /*1250*/  LOP3.LUT R4, R4, 0xff, R5, 0xb8, !PT ;  /* 0x000000ff04047812 */ /* 0x004fca00078eb805 */
[----:B------:R4:W-:Y:S02]  /*1260*/  STS [UR8+0x38], R4 ;  /* 0x00003804ff007988 */ /* 0x0009e40008000808 */
.L_x_40:
[----:B------:R-:W-:Y:S05]  /*1270*/  @P3 BREAK.RELIABLE B3 ;  /* 0x0000000000033942 */ /* 0x000fea0003800100 */
[----:B------:R-:W-:Y:S05]  /*1280*/  @P3 BRA `(.L_x_42) ;  /* 0x00000000000c3947 */ /* 0x000fea0003800000 */
[----:B------:R2:W-:Y:S02]  /*1290*/  STS [UR8+0x20], R3 ;  /* 0x00002003ff007988 */ /* 0x0005e40008000808 */
.L_x_41:
[----:B------:R-:W-:Y:S05]  /*12a0*/  BSYNC.RELIABLE B3 ;  /* 0x0000000000037941 */ /* 0x000fea0003800100 */
.L_x_39:
[----:B------:R2:W-:Y:S02]  /*12b0*/  @!P3 STS [UR8+0x24], R2 ;  /* 0x00002402ff00b988 */ /* 0x0005e40008000808 */
.L_x_42:
[----:B------:R-:W-:Y:S05]  /*12c0*/  BSYNC.RECONVERGENT B4 ;  /* 0x0000000000047941 */ /* 0x000fea0003800200 */
.L_x_38:
[----:B------:R-:W-:Y:S05]  /*12d0*/  WARPSYNC.ALL ;  /* 0x0000000000007948 */ /* 0x000fea0003800000 */
[----:B------:R-:W-:Y:S01]  /*12e0*/  NOP ;  /* 0x0000000000007918 */ /* 0x000fe20000000000 */
[----:B------:R-:W-:Y:S04]  /*12f0*/  BSSY.RECONVERGENT B4, `(.L_x_43) ;  /* 0x000000e000047945 */ /* 0x000fe80003800200 */
[----:B------:R-:W-:Y:S05]  /*1300*/  @P3 BRA `(.L_x_44) ;  /* 0x0000000000303947 */ /* 0x000fea0003800000 */
[----:B--23--:R-:W2:Y:S01]  /*1310*/  LDS R3, [UR8+0x34] ;  /* 0x00003408ff037984 */ /* 0x00cea20008000800 */
[----:B----4-:R-:W3:Y:S03]  /*1320*/  LDC.64 R4, c[0x0][0x3b8] ;  /* 0x0000ee00ff047b82 */ /* 0x010ee60000000a00 */
        /* <DEDUP_REMOVED lines=10> */
.L_x_44:
[----:B------:R-:W-:Y:S05]  /*13d0*/  BSYNC.RECONVERGENT B4 ;  /* 0x0000000000047941 */ /* 0x000fea0003800200 */
.L_x_43:
[----:B------:R-:W-:Y:S04]  /*13e0*/  BSSY.RECONVERGENT B5, `(.L_x_45) ;  /* 0x000001a000057945 */ /* 0x000fe80003800200 */
[----:B------:R-:W-:Y:S04]  /*13f0*/  BSSY.RELIABLE B4, `(.L_x_46) ;  /* 0x0000015000047945 */ /* 0x000fe80003800100 */
[----:B------:R-:W-:Y:S05]  /*1400*/  @P3 BRA `(.L_x_47) ;  /* 0x0000000000203947 */ /* 0x000fea0003800000 */
[----:B--23--:R-:W2:Y:S02]  /*1410*/  LDS R2, [UR8+0x34] ;  /* 0x00003408ff027984 */ /* 0x00cea40008000800 */
[----:B--2---:R-:W-:-:S05]  /*1420*/  LOP3.LUT R2, R2, 0x38, RZ, 0xb8, !PT ;  /* 0x0000003802027812 */ /* 0x004fca00078eb8ff */
[----:B------:R2:W-:Y:S01]  /*1430*/  STS [UR8+0x34], R2 ;  /* 0x00003402ff007988 */ /* 0x0005e20008000808 */
[----:B------:R-:W-:Y:S05]  /*1440*/  @P3 BRA `(.L_x_48) ;  /* 0x0000000000203947 */ /* 0x000fea0003800000 */
[----:B--2---:R-:W2:Y:S01]  /*1450*/  LDS R2, [UR8+0x8] ;  /* 0x00000808ff027984 */ /* 0x004ea20008000800 */
[----:B------:R-:W-:-:S05]  /*1460*/  IMAD.MOV.U32 R3, RZ, RZ, 0x780 ;  /* 0x00000780ff037424 */ /* 0x000fca00078e00ff */
[----:B--2---:R-:W-:-:S05]  /*1470*/  LOP3.LUT R2, R2, 0x500, R3, 0xd8, !PT ;  /* 0x0000050002027812 */ /* 0x004fca00078ed803 */
[----:B------:R2:W-:Y:S02]  /*1480*/  STS [UR8+0x8], R2 ;  /* 0x00000802ff007988 */ /* 0x0005e40008000808 */
.L_x_47:
[----:B------:R-:W-:Y:S05]  /*1490*/  @P3 BRA `(.L_x_49) ;  /* 0x0000000000283947 */ /* 0x000fea0003800000 */
[----:B--23--:R-:W2:Y:S02]  /*14a0*/  LDS R2, [UR8+0x8] ;  /* 0x00000808ff027984 */ /* 0x00cea40008000800 */
[----:B--2---:R-:W-:-:S05]  /*14b0*/  LOP3.LUT R2, R2, 0x1800, RZ, 0xb8, !PT ;  /* 0x0000180002027812 */ /* 0x004fca00078eb8ff */
[----:B------:R3:W-:Y:S02]  /*14c0*/  STS [UR8+0x8], R2 ;  /* 0x00000802ff007988 */ /* 0x0007e40008000808 */
.L_x_48:
[----:B------:R-:W-:Y:S05]  /*14d0*/  @P3 BREAK.RELIABLE B4 ;  /* 0x0000000000043942 */ /* 0x000fea0003800100 */
[----:B------:R-:W-:Y:S05]  /*14e0*/  @P3 BRA `(.L_x_50) ;  /* 0x0000000000243947 */ /* 0x000fea0003800000 */
[----:B--23--:R-:W2:Y:S01]  /*14f0*/  LDS R2, [UR8+0x8] ;  /* 0x00000808ff027984 */ /* 0x00cea20008000800 */
[----:B------:R-:W-:-:S05]  /*1500*/  IMAD.MOV.U32 R3, RZ, RZ, 0x6000 ;  /* 0x00006000ff037424 */ /* 0x000fca00078e00ff */
[----:B--2---:R-:W-:-:S04]  /*1510*/  LOP3.LUT R2, R2, 0x6000, R3, 0xd8, !PT ;  /* 0x0000600002027812 */ /* 0x004fc800078ed803 */
[----:B------:R-:W-:-:S05]  /*1520*/  LOP3.LUT R2, R2, 0x400000, RZ, 0xb8, !PT ;  /* 0x0040000002027812 */ /* 0x000fca00078eb8ff */
[----:B------:R2:W-:Y:S02]  /*1530*/  STS [UR8+0x8], R2 ;  /* 0x00000802ff007988 */ /* 0x0005e40008000808 */
.L_x_49:
[----:B------:R-:W-:Y:S05]  /*1540*/  BSYNC.RELIABLE B4 ;  /* 0x0000000000047941 */ /* 0x000fea0003800100 */
.L_x_46:
[----:B--23--:R-:W2:Y:S02]  /*1550*/  @!P3 LDS R2, [UR8+0x8] ;  /* 0x00000808ff02b984 */ /* 0x00cea40008000800 */
[----:B--2---:R-:W-:-:S05]  /*1560*/  @!P3 LOP3.LUT R2, R2, 0x8000, RZ, 0xb8, !PT ;  /* 0x000080000202b812 */ /* 0x004fca00078eb8ff */
[----:B------:R2:W-:Y:S02]  /*1570*/  @!P3 STS [UR8+0x8], R2 ;  /* 0x00000802ff00b988 */ /* 0x0005e40008000808 */
.L_x_50:
[----:B------:R-:W-:Y:S05]  /*1580*/  BSYNC.RECONVERGENT B5 ;  /* 0x0000000000057941 */ /* 0x000fea0003800200 */
.L_x_45:
[----:B------:R-:W-:Y:S05]  /*1590*/  WARPSYNC.ALL ;  /* 0x0000000000007948 */ /* 0x000fea0003800000 */
[----:B------:R-:W-:Y:S01]  /*15a0*/  NOP ;  /* 0x0000000000007918 */ /* 0x000fe20000000000 */
[----:B------:R-:W-:-:S04]  /*15b0*/  UIADD3 UR4, UPT, UPT, UR4, 0x100, URZ ;  /* 0x0000010004047890 */ /* 0x000fc8000fffe0ff */
[----:B------:R-:W-:-:S04]  /*15c0*/  UIADD3 UR20, UP0, UPT, UR4, UR20, URZ ;  /* 0x0000001404147290 */ /* 0x000fc8000ff1e0ff */
[----:B------:R-:W-:Y:S01]  /*15d0*/  ULEA.HI.X.SX32 UR21, UR4, UR21, 0x1, UP0 ;  /* 0x0000001504157291 */ /* 0x000fe200080f0eff */
[----:B------:R-:W-:Y:S11]  /*15e0*/  @P0 BRA `(.L_x_51) ;  /* 0x0000000000300947 */ /* 0x000ff60003800000 */
[----:B--23--:R-:W2:Y:S01]  /*15f0*/  S2R R2, SR_LANEID ;  /* 0x0000000000027919 */ /* 0x00cea20000000000 */
[----:B------:R-:W-:Y:S05]  /*1600*/  WARPSYNC.ALL ;  /* 0x0000000000007948 */ /* 0x000fea0003800000 */
[----:B------:R-:W-:Y:S01]  /*1610*/  NOP ;  /* 0x0000000000007918 */ /* 0x000fe20000000000 */
[----:B--2-4-:R-:W-:-:S05]  /*1620*/  IMAD.SHL.U32 R4, R2, 0x4, RZ ;  /* 0x0000000402047824 */ /* 0x014fca00078e00ff */
[----:B------:R-:W2:Y:S01]  /*1630*/  LDS R5, [R4+UR8] ;  /* 0x0000000804057984 */ /* 0x000ea20008000800 */
[----:B------:R-:W-:-:S05]  /*1640*/  IADD3 R2, P1, PT, R4, UR20, RZ ;  /* 0x0000001404027c10 */ /* 0x000fca000ff3e0ff */
[----:B------:R-:W-:-:S05]  /*1650*/  IMAD.X R3, RZ, RZ, UR21, P1 ;  /* 0x00000015ff037e24 */ /* 0x000fca00088e06ff */
[----:B--2---:R2:W3:Y:S01]  /*1660*/  ATOMG.E.EXCH.STRONG.GPU PT, RZ, [R2], R5 ;  /* 0x0000000502ff73a8 */ /* 0x0044e200041ee100 */
[----:B------:R-:W-:-:S04]  /*1670*/  DEPBAR {5,4,3,2,1,0} ;  /* 0x0000003f0000791a */ /* 0x000fc80000000000 */
[----:B------:R-:W4:Y:S02]  /*1680*/  CCTL.E.C.LDCU.IV.DEEP [UR20] ;  /* 0x0000000014007540 */ /* 0x000f240009c08000 */
[----:B----4-:R2:W-:Y:S01]  /*1690*/  UTMACCTL.IV [UR20] ;  /* 0x00000000140079b9 */ /* 0x0105e20008000000 */
[----:B------:R-:W-:Y:S01]  /*16a0*/  NOP ;  /* 0x0000000000007918 */ /* 0x000fe20000000000 */
.L_x_51:
[----:B------:R-:W-:Y:S05]  /*16b0*/  @P0 BRA `(.L_x_52) ;  /* 0x00000000000c0947 */ /* 0x000fea0003800000 */
[----:B------:R0:W-:Y:S01]  /*16c0*/  UTMACMDFLUSH ;  /* 0x00000000000079b7 */ /* 0x0001e20000000000 */
[----:B------:R-:W-:Y:S05]  /*16d0*/  @P0 BRA `(.L_x_52) ;  /* 0x0000000000040947 */ /* 0x000fea0003800000 */
[----:B------:R-:W-:-:S04]  /*16e0*/  DEPBAR.LE SB0, 0x0 ;  /* 0x000080000000791a */ /* 0x000fc80000000000 */
.L_x_52:
[----:B------:R-:W-:Y:S05]  /*16f0*/  WARPSYNC.ALL ;  /* 0x0000000000007948 */ /* 0x000fea0003800000 */
[----:B------:R-:W-:Y:S01]  /*1700*/  NOP ;  /* 0x0000000000007918 */ /* 0x000fe20000000000 */
[----:B---3--:R-:W-:Y:S01]  /*1710*/  BAR.SYNC.DEFER_BLOCKING 0x0 ;  /* 0x0000000000007b1d */ /* 0x008fe20000010000 */
[----:B--2---:R-:W-:Y:S01]  /*1720*/  SHF.R.U32.HI R2, RZ, 0x5, R0 ;  /* 0x00000005ff027819 */ /* 0x004fe20000011600 */
[----:B------:R-:W-:-:S03]  /*1730*/  UIADD3 UR12, UPT, UPT, UR8, 0x12020, URZ ;  /* 0x00012020080c7890 */ /* 0x000fc6000fffe0ff */
[----:B------:R-:W-:Y:S01]  /*1740*/  R2UR UR22, R2 ;  /* 0x00000000021672ca */ /* 0x000fe200000e0000 */
[----:B------:R-:W-:Y:S01]  /*1750*/  VOTEU.ALL UP0, P3 ;  /* 0x0000000000ff7886 */ /* 0x000fe20001800000 */
[----:B------:R-:W-:Y:S01]  /*1760*/  UMOV UR4, 0x1 ;  /* 0x0000000100047882 */ /* 0x000fe20000000000 */
[----:B------:R-:W-:Y:S01]  /*1770*/  VOTEU.ALL UP1, P3 ;  /* 0x0000000000ff7886 */ /* 0x000fe20001820000 */
[----:B------:R-:W-:Y:S02]  /*1780*/  BSSY.RECONVERGENT B5, `(.L_x_53) ;  /* 0x0000018000057945 */ /* 0x000fe40003800200 */
[----:B------:R-:W-:-:S04]  /*1790*/  @!UP0 UIADD3 UR10, UPT, UPT, -UR4, 0x100000, URZ ;  /* 0x00100000040a8890 */ /* 0x000fc8000fffe1ff */
[----:B------:R-:W-:Y:S02]  /*17a0*/  @!UP0 USHF.L.U32 UR11, UR10, 0xb, URZ ;  /* 0x0000000b0a0b8899 */ /* 0x000fe400080006ff */
[----:B------:R-:W-:Y:S02]  /*17b0*/  @!UP0 USHF.L.U32 UR10, UR10, 0x1, URZ ;  /* 0x000000010a0a8899 */ /* 0x000fe400080006ff */
[----:B------:R-:W-:-:S04]  /*17c0*/  @!UP0 UIADD3 UR4, UPT, UPT, -UR4, 0x100000, URZ ;  /* 0x0010000004048890 */ /* 0x000fc8000fffe1ff */
[----:B------:R-:W-:Y:S02]  /*17d0*/  @!UP0 USHF.L.U32 UR5, UR4, 0xb, URZ ;  /* 0x0000000b04058899 */ /* 0x000fe400080006ff */
[----:B------:R-:W-:Y:S01]  /*17e0*/  @!UP0 USHF.L.U32 UR4, UR4, 0x1, URZ ;  /* 0x0000000104048899 */ /* 0x000fe200080006ff */
[----:B------:R-:W-:Y:S01]  /*17f0*/  VOTEU.ALL UP0, P3 ;  /* 0x0000000000ff7886 */ /* 0x000fe20001800000 */
[----:B------:R-:W2:Y:S04]  /*1800*/  FENCE.VIEW.ASYNC.S ;  /* 0x00000000000073c6 */ /* 0x000ea80000000000 */
[----:B--2---:R2:W3:Y:S06]  /*1810*/  @!UP0 SYNCS.EXCH.64 URZ, [UR8+0x12000], UR10 ;  /* 0x0120000a08ff85b2 */ /* 0x0044ec0008000100 */
[----:B------:R2:W3:Y:S02]  /*1820*/  @!UP1 SYNCS.EXCH.64 URZ, [UR8+0x12020], UR4 ;  /* 0x0120200408ff95b2 */ /* 0x0004e40008000100 */
[----:B---3--:R-:W-:Y:S06]  /*1830*/  BAR.SYNC.DEFER_BLOCKING 0x0 ;  /* 0x0000000000007b1d */ /* 0x008fec0000010000 */
[----:B------:R-:W-:Y:S05]  /*1840*/  @P3 BRA `(.L_x_54) ;  /* 0x00000000002c3947 */ /* 0x000fea0003800000 */
[----:B--2---:R-:W-:Y:S02]  /*1850*/  UMOV UR4, 0x1 ;  /* 0x0000000100047882 */ /* 0x004fe40000000000 */
[----:B------:R-:W-:-:S04]  /*1860*/  UIADD3 UR10, UPT, UPT, -UR4, 0x100000, URZ ;  /* 0x00100000040a7890 */ /* 0x000fc8000fffe1ff */
[----:B------:R-:W-:Y:S02]  /*1870*/  USHF.L.U32 UR11, UR10, 0xb, URZ ;  /* 0x0000000b0a0b7899 */ /* 0x000fe400080006ff */
[----:B------:R-:W-:Y:S02]  /*1880*/  USHF.L.U32 UR10, UR10, 0x1, URZ ;  /* 0x000000010a0a7899 */ /* 0x000fe400080006ff */
[----:B------:R-:W-:-:S04]  /*1890*/  UIADD3 UR4, UPT, UPT, -UR4, 0x100000, URZ ;  /* 0x0010000004047890 */ /* 0x000fc8000fffe1ff */
[----:B------:R-:W-:Y:S02]  /*18a0*/  USHF.L.U32 UR5, UR4, 0xb, URZ ;  /* 0x0000000b04057899 */ /* 0x000fe400080006ff */
[----:B------:R-:W-:Y:S01]  /*18b0*/  USHF.L.U32 UR4, UR4, 0x1, URZ ;  /* 0x0000000104047899 */ /* 0x000fe200080006ff */
[----:B------:R-:W2:Y:S03]  /*18c0*/  FENCE.VIEW.ASYNC.S ;  /* 0x00000000000073c6 */ /* 0x000ea60000000000 */
[----:B--2---:R3:W2:Y:S08]  /*18d0*/  SYNCS.EXCH.64 URZ, [UR8+0x12008], UR10 ;  /* 0x0120080a08ff75b2 */ /* 0x0046b00008000100 */
[----:B------:R3:W4:Y:S02]  /*18e0*/  SYNCS.EXCH.64 URZ, [UR8+0x12028], UR4 ;  /* 0x0120280408ff75b2 */ /* 0x0007240008000100 */
[----:B---3--:R-:W-:Y:S01]  /*18f0*/  NOP ;  /* 0x0000000000007918 */ /* 0x008fe20000000000 */
.L_x_54:
[----:B--2---:R-:W-:Y:S05]  /*1900*/  BSYNC.RECONVERGENT B5 ;  /* 0x0000000000057941 */ /* 0x004fea0003800200 */
.L_x_53:
[----:B----4-:R-:W-:Y:S01]  /*1910*/  BAR.SYNC.DEFER_BLOCKING 0x0 ;  /* 0x0000000000007b1d */ /* 0x010fe20000010000 */
[----:B------:R-:W-:Y:S01]  /*1920*/  USHF.L.U32 UR15, UR7, 0x7, URZ ;  /* 0x00000007070f7899 */ /* 0x000fe200080006ff */
[----:B------:R-:W-:Y:S01]  /*1930*/  ISETP.GE.AND P0, PT, R6, 0x1, PT ;  /* 0x000000010600780c */ /* 0x000fe20003f06270 */
[----:B------:R-:W-:-:S03]  /*1940*/  USHF.L.U32 UR19, UR9, 0x6, URZ ;  /* 0x0000000609137899 */ /* 0x000fc600080006ff */
[----:B------:R-:W-:Y:S04]  /*1950*/  BSSY.RECONVERGENT B5, `(.L_x_55) ;  /* 0x000000d000057945 */ /* 0x000fe80003800200 */
[----:B------:R-:W-:Y:S05]  /*1960*/  @P3 BRA `(.L_x_56) ;  /* 0x00000000002c3947 */ /* 0x000fea0003800000 */
[----:B------:R-:W-:Y:S02]  /*1970*/  UMOV UR4, 0x1 ;  /* 0x0000000100047882 */ /* 0x000fe40000000000 */
[----:B------:R-:W-:-:S04]  /*1980*/  UIADD3 UR10, UPT, UPT, -UR4, 0x100000, URZ ;  /* 0x00100000040a7890 */ /* 0x000fc8000fffe1ff */
[----:B------:R-:W-:Y:S02]  /*1990*/  USHF.L.U32 UR11, UR10, 0xb, URZ ;  /* 0x0000000b0a0b7899 */ /* 0x000fe400080006ff */
[----:B------:R-:W-:Y:S02]  /*19a0*/  USHF.L.U32 UR10, UR10, 0x1, URZ ;  /* 0x000000010a0a7899 */ /* 0x000fe400080006ff */
[----:B------:R-:W-:-:S04]  /*19b0*/  UIADD3 UR4, UPT, UPT, -UR4, 0x100000, URZ ;  /* 0x0010000004047890 */ /* 0x000fc8000fffe1ff */
[----:B------:R-:W-:Y:S02]  /*19c0*/  USHF.L.U32 UR5, UR4, 0xb, URZ ;  /* 0x0000000b04057899 */ /* 0x000fe400080006ff */
[----:B------:R-:W-:Y:S01]  /*19d0*/  USHF.L.U32 UR4, UR4, 0x1, URZ ;  /* 0x0000000104047899 */ /* 0x000fe200080006ff */
[----:B------:R-:W2:Y:S03]  /*19e0*/  FENCE.VIEW.ASYNC.S ;  /* 0x00000000000073c6 */ /* 0x000ea60000000000 */
[----:B--2---:R2:W3:Y:S08]  /*19f0*/  SYNCS.EXCH.64 URZ, [UR8+0x12010], UR10 ;  /* 0x0120100a08ff75b2 */ /* 0x0044f00008000100 */
[----:B------:R2:W4:Y:S01]  /*1a00*/  SYNCS.EXCH.64 URZ, [UR8+0x12030], UR4 ;  /* 0x0120300408ff75b2 */ /* 0x0005220008000100 */
[----:B------:R-:W-:Y:S01]  /*1a10*/  NOP ;  /* 0x0000000000007918 */ /* 0x000fe20000000000 */
.L_x_56:
[----:B--2---:R-:W-:Y:S05]  /*1a20*/  BSYNC.RECONVERGENT B5 ;  /* 0x0000000000057941 */ /* 0x004fea0003800200 */
.L_x_55:
[----:B------:R-:W-:Y:S05]  /*1a30*/  @!P0 BRA `(.L_x_57) ;  /* 0x0000000800748947 */ /* 0x000fea0003800000 */
[----:B---34-:R-:W-:Y:S01]  /*1a40*/  BAR.SYNC.DEFER_BLOCKING 0x0 ;  /* 0x0000000000007b1d */ /* 0x018fe20000010000 */
[----:B------:R-:W-:Y:S01]  /*1a50*/  @!P3 IMAD.MOV.U32 R2, RZ, RZ, 0x6000 ;  /* 0x00006000ff02b424 */ /* 0x000fe200078e00ff */
[----:B------:R-:W-:Y:S02]  /*1a60*/  ELECT P1, URZ, PT ;  /* 0x0000000000ff782f */ /* 0x000fe40003820000 */
[----:B------:R-:W-:Y:S02]  /*1a70*/  ELECT P0, URZ, PT ;  /* 0x0000000000ff782f */ /* 0x000fe40003800000 */
[C---:B------:R-:W-:Y:S01]  /*1a80*/  ISETP.LT.U32.AND P1, PT, R36.reuse, 0x20, P1 ;  /* 0x000000202400780c */ /* 0x040fe20000f21070 */
[----:B------:R-:W-:Y:S01]  /*1a90*/  UMOV UR11, UR15 ;  /* 0x0000000f000b7c82 */ /* 0x000fe20008000000 */
[----:B------:R-:W-:Y:S01]  /*1aa0*/  ISETP.LT.U32.AND P0, PT, R36, 0x20, P0 ;  /* 0x000000202400780c */ /* 0x000fe20000701070 */
[----:B------:R-:W-:-:S10]  /*1ab0*/  UIADD3 UR16, UPT, UPT, UR8, 0xc000, URZ ;  /* 0x0000c00008107890 */ /* 0x000fd4000fffe0ff */
[----:B------:R-:W-:Y:S01]  /*1ac0*/  VOTEU.ANY UP0, P1 ;  /* 0x0000000000ff7886 */ /* 0x000fe20000800100 */
[----:B------:R-:W-:Y:S01]  /*1ad0*/  VOTEU.ANY UP2, P1 ;  /* 0x0000000000ff7886 */ /* 0x000fe20000840100 */
[----:B------:R-:W-:Y:S01]  /*1ae0*/  VOTEU.ANY UP1, P0 ;  /* 0x0000000000ff7886 */ /* 0x000fe20000020100 */
[----:B------:R-:W-:Y:S01]  /*1af0*/  VOTEU.ANY UP3, P0 ;  /* 0x0000000000ff7886 */ /* 0x000fe20000060100 */
[----:B------:R2:W-:Y:S01]  /*1b00*/  @!P3 SYNCS.ARRIVE.TRANS64 RZ, [UR8+0x12000], R2 ;  /* 0x01200002ffffb9a7 */ /* 0x0005e20008000008 */
[----:B------:R3:W-:Y:S06]  /*1b10*/  MEMBAR.ALL.CTA ;  /* 0x0000000000007992 */ /* 0x0007ec0000008000 */
[----:B---3--:R-:W3:Y:S01]  /*1b20*/  FENCE.VIEW.ASYNC.S ;  /* 0x00000000000073c6 */ /* 0x008ee20000000000 */
[----:B------:R-:W-:Y:S01]  /*1b30*/  @UP0 UIADD3 UR9, UPT, UPT, UR8, 0x12000, URZ ;  /* 0x0001200008090890 */ /* 0x000fe2000fffe0ff */
[----:B------:R-:W-:Y:S01]  /*1b40*/  @UP0 UMOV UR10, URZ ;  /* 0x000000ff000a0c82 */ /* 0x000fe20008000000 */
[----:B------:R-:W-:Y:S01]  /*1b50*/  @UP1 UIADD3 UR17, UPT, UPT, UR8, 0x12000, URZ ;  /* 0x0001200008111890 */ /* 0x000fe2000fffe0ff */
[----:B------:R-:W-:Y:S01]  /*1b60*/  @UP1 UMOV UR18, URZ ;  /* 0x000000ff00121c82 */ /* 0x000fe20008000000 */
[----:B------:R-:W-:Y:S01]  /*1b70*/  UISETP.NE.U32.AND UP0, UPT, UR22, URZ, UPT ;  /* 0x000000ff1600728c */ /* 0x000fe2000bf05070 */
[----:B---3--:R-:W-:Y:S06]  /*1b80*/  BAR.SYNC.DEFER_BLOCKING 0x0 ;  /* 0x0000000000007b1d */ /* 0x008fec0000010000 */
[----:B------:R2:W-:Y:S02]  /*1b90*/  @UP2 UTMALDG.2D [UR8], [UR24] ;  /* 0x00000008180025b4 */ /* 0x0005e40008008000 */
[----:B------:R-:W-:Y:S06]  /*1ba0*/  BAR.SYNC.DEFER_BLOCKING 0x0 ;  /* 0x0000000000007b1d */ /* 0x000fec0000010000 */
[----:B------:R2:W-:Y:S02]  /*1bb0*/  @UP3 UTMALDG.2D [UR16], [UR26] ;  /* 0x000000101a0035b4 */ /* 0x0005e40008008000 */
[----:B------:R-:W-:Y:S06]  /*1bc0*/  BAR.SYNC.DEFER_BLOCKING 0x0 ;  /* 0x0000000000007b1d */ /* 0x000fec0000010000 */
[----:B------:R-:W3:Y:S02]  /*1bd0*/  SYNCS.PHASECHK.TRANS64.TRYWAIT P0, [UR8+0x12000], RZ ;  /* 0x012000ffff0075a7 */ /* 0x000ee40008001108 */
[----:B--23--:R-:W-:Y:S05]  /*1be0*/  @!P0 BRA `(.L_x_58) ;  /* 0x0000000c00c48947 */ /* 0x00cfea0003800000 */
.L_x_74:
[----:B------:R-:W-:Y:S05]  /*1bf0*/  BRA.U UP0, `(.L_x_59) ;  /* 0x0000000100747547 */ /* 0x000fea000b800000 */
[----:B------:R-:W-:Y:S02]  /*1c00*/  USHF.R.U32.HI UR6, URZ, 0x4, UR8 ;  /* 0x00000004ff067899 */ /* 0x000fe40008011608 */
[----:B------:R-:W-:Y:S02]  /*1c10*/  USHF.R.U32.HI UR10, URZ, 0x4, UR16 ;  /* 0x00000004ff0a7899 */ /* 0x000fe40008011610 */
[----:B------:R-:W-:Y:S02]  /*1c20*/  USGXT.U32 UR6, UR6, 0xe ;  /* 0x0000000e0606789a */ /* 0x000fe40008000000 */
[----:B------:R-:W-:Y:S02]  /*1c30*/  USGXT.U32 UR10, UR10, 0xe ;  /* 0x0000000e0a0a789a */ /* 0x000fe40008000000 */
[----:B------:R-:W-:Y:S02]  /*1c40*/  UIADD3 UR34, UP0, UPT, UR6, 0x2, URZ ;  /* 0x0000000206227890 */ /* 0x000fe4000ff1e0ff */
[----:B------:R-:W-:Y:S01]  /*1c50*/  UIADD3 UR32, UP1, UPT, UR10, 0x2, URZ ;  /* 0x000000020a207890 */ /* 0x000fe2000ff3e0ff */
[----:B------:R-:W-:Y:S01]  /*1c60*/  UMOV UR4, URZ ;  /* 0x000000ff00047c82 */ /* 0x000fe20008000000 */
[----:B------:R-:W-:Y:S01]  /*1c70*/  UMOV UR5, URZ ;  /* 0x000000ff00057c82 */ /* 0x000fe20008000000 */
[----:B------:R-:W-:-:S02]  /*1c80*/  UIADD3.X UR35, UPT, UPT, UR4, 0x40004040, URZ, UP0, !UPT ;  /* 0x4000404004237890 */ /* 0x000fc400087fe4ff */
[----:B------:R-:W-:Y:S02]  /*1c90*/  UIADD3.X UR33, UPT, UPT, UR5, 0x40004040, URZ, UP1, !UPT ;  /* 0x4000404005217890 */ /* 0x000fe40008ffe4ff */
[----:B------:R-:W-:Y:S02]  /*1ca0*/  UIADD3.64 UR4, UPT, UPT, UR34, 0x2, URZ ;  /* 0x0000000222047897 */ /* 0x000fe4000fffe0ff */
[----:B------:R-:W-:Y:S02]  /*1cb0*/  UIADD3.64 UR16, UPT, UPT, UR32, 0x2, URZ ;  /* 0x0000000220107897 */ /* 0x000fe4000fffe0ff */
[----:B------:R-:W-:Y:S02]  /*1cc0*/  UIADD3.64 UR28, UPT, UPT, UR34, 0x4, URZ ;  /* 0x00000004221c7897 */ /* 0x000fe4000fffe0ff */
[----:B------:R-:W-:Y:S01]  /*1cd0*/  UIADD3.64 UR30, UPT, UPT, UR32, 0x4, URZ ;  /* 0x00000004201e7897 */ /* 0x000fe2000fffe0ff */
[----:B------:R-:W-:Y:S01]  /*1ce0*/  UMOV UR36, 0x0 ;  /* 0x0000000000247882 */ /* 0x000fe20000000000 */
[----:B------:R-:W-:Y:S01]  /*1cf0*/  UMOV UR37, 0x8100490 ;  /* 0x0810049000257882 */ /* 0x000fe20000000000 */
[----:B------:R-:W-:Y:S01]  /*1d00*/  UMOV UR7, 0x40004040 ;  /* 0x4000404000077882 */ /* 0x000fe20000000000 */
[----:B------:R-:W-:Y:S01]  /*1d10*/  UMOV UR11, 0x40004040 ;  /* 0x40004040000b7882 */ /* 0x000fe20000000000 */
[----:B------:R-:W-:Y:S01]  /*1d20*/  UMOV UR38, 0x0 ;  /* 0x0000000000267882 */ /* 0x000fe20000000000 */
[----:B------:R-:W-:Y:S01]  /*1d30*/  UMOV UR39, 0x8100490 ;  /* 0x0810049000277882 */ /* 0x000fe20000000000 */
[----:B------:R-:W-:Y:S01]  /*1d40*/  UMOV UR40, 0x0 ;  /* 0x0000000000287882 */ /* 0x000fe20000000000 */
[----:B------:R-:W-:Y:S01]  /*1d50*/  UMOV UR41, 0x8100490 ;  /* 0x0810049000297882 */ /* 0x000fe20000000000 */
[----:B------:R2:W-:Y:S01]  /*1d60*/  UTCHMMA gdesc[UR6], gdesc[UR10], tmem[UR23], tmem[UR36], idesc[UR37], !UPT ;  /* 0x00ff240a060075ea */ /* 0x0005e2000f800017 */
[----:B------:R-:W-:Y:S01]  /*1d70*/  UMOV UR42, 0x0 ;  /* 0x00000000002a7882 */ /* 0x000fe20000000000 */
[----:B------:R-:W-:Y:S01]  /*1d80*/  UMOV UR43, 0x8100490 ;  /* 0x08100490002b7882 */ /* 0x000fe20000000000 */
[----:B------:R2:W-:Y:S01]  /*1d90*/  UTCHMMA gdesc[UR34], gdesc[UR32], tmem[UR23], tmem[UR38], idesc[UR39], UPT ;  /* 0x00ff2620220075ea */ /* 0x0005e2000b800017 */
[----:B------:R2:W-:Y:S01]  /*1da0*/  UTCHMMA gdesc[UR4], gdesc[UR16], tmem[UR23], tmem[UR40], idesc[UR41], UPT ;  /* 0x00ff2810040075ea */ /* 0x0005e2000b800017 */
[----:B------:R2:W-:Y:S01]  /*1db0*/  UTCHMMA gdesc[UR28], gdesc[UR30], tmem[UR23], tmem[UR42], idesc[UR43], UPT ;  /* 0x00ff2a1e1c0075ea */ /* 0x0005e2000b800017 */
[----:B------:R-:W-:Y:S01]  /*1dc0*/  NOP ;  /* 0x0000000000007918 */ /* 0x000fe20000000000 */
.L_x_59:
[----:B------:R-:W-:Y:S01]  /*1dd0*/  ELECT P0, URZ, PT ;  /* 0x0000000000ff782f */ /* 0x000fe20003800000 */
[----:B--2---:R-:W-:Y:S01]  /*1de0*/  UMOV UR4, UR12 ;  /* 0x0000000c00047c82 */ /* 0x004fe20008000000 */
[----:B------:R-:W-:Y:S02]  /*1df0*/  UMOV UR5, URZ ;  /* 0x000000ff00057c82 */ /* 0x000fe40008000000 */
[----:B------:R-:W-:-:S13]  /*1e00*/  ISETP.LT.U32.AND P0, PT, R36, 0x20, P0 ;  /* 0x000000202400780c */ /* 0x000fda0000701070 */
[----:B------:R-:W-:Y:S01]  /*1e10*/  VOTEU.ANY UP0, P0 ;  /* 0x0000000000ff7886 */ /* 0x000fe20000000100 */
[----:B------:R-:W-:Y:S01]  /*1e20*/  VOTEU.ANY UP1, P0 ;  /* 0x0000000000ff7886 */ /* 0x000fe20000020100 */
[----:B------:R-:W-:-:S03]  /*1e30*/  ISETP.GE.U32.AND P0, PT, R6, 0x41, PT ;  /* 0x000000410600780c */ /* 0x000fc60003f06070 */
[----:B------:R-:W-:Y:S02]  /*1e40*/  @UP0 UMOV UR4, UR4 ;  /* 0x0000000400040c82 */ /* 0x000fe40008000000 */
[----:B------:R2:W-:Y:S01]  /*1e50*/  @UP1 UTCBAR [UR4], URZ ;  /* 0x000000ff040013e9 */ /* 0x0005e200080000ff */
[----:B------:R-:W-:Y:S06]  /*1e60*/  BAR.SYNC.DEFER_BLOCKING 0x0 ;  /* 0x0000000000007b1d */ /* 0x000fec0000010000 */
[----:B------:R-:W3:Y:S02]  /*1e70*/  SYNCS.PHASECHK.TRANS64.TRYWAIT P1, [UR8+0x12020], RZ ;  /* 0x012020ffff0075a7 */ /* 0x000ee40008021108 */
[----:B--23--:R-:W-:Y:S05]  /*1e80*/  @!P1 BRA `(.L_x_60) ;  /* 0x0000000c00289947 */ /* 0x00cfea0003800000 */
.L_x_75:
[----:B------:R-:W-:Y:S01]  /*1e90*/  UMOV UR4, URZ ;  /* 0x000000ff00047c82 */ /* 0x000fe20008000000 */
[----:B------:R-:W-:Y:S05]  /*1ea0*/  @!P0 BRA `(.L_x_57) ;  /* 0x0000000400588947 */ /* 0x000fea0003800000 */
[----:B------:R-:W2:Y:S01]  /*1eb0*/  LDCU UR29, c[0x0][0x3a0] ;  /* 0x00007400ff1d77ac */ /* 0x000ea20008000800 */
[----:B------:R-:W-:Y:S01]  /*1ec0*/  UMOV UR9, 0x1 ;  /* 0x0000000100097882 */ /* 0x000fe20000000000 */
[----:B------:R-:W-:-:S05]  /*1ed0*/  UMOV UR14, 0x40 ;  /* 0x00000040000e7882 */ /* 0x000fca0000000000 */
.L_x_64:
[----:B------:R-:W-:Y:S01]  /*1ee0*/  BAR.SYNC.DEFER_BLOCKING 0x0 ;  /* 0x0000000000007b1d */ /* 0x000fe20000010000 */
[----:B------:R-:W-:Y:S01]  /*1ef0*/  ULEA UR28, UR9, UR8, 0x3 ;  /* 0x00000008091c7291 */ /* 0x000fe2000f8e18ff */
[----:B------:R-:W-:Y:S01]  /*1f00*/  @!P3 IMAD.MOV.U32 R2, RZ, RZ, 0x6000 ;  /* 0x00006000ff02b424 */ /* 0x000fe200078e00ff */
[----:B------:R-:W-:Y:S01]  /*1f10*/  ELECT P1, URZ, PT ;  /* 0x0000000000ff782f */ /* 0x000fe20003820000 */
[----:B------:R-:W-:-:S03]  /*1f20*/  ULEA UR12, UR9, UR8, 0xe ;  /* 0x00000008090c7291 */ /* 0x000fc6000f8e70ff */
[----:B------:R-:W-:Y:S02]  /*1f30*/  ISETP.LT.U32.AND P1, PT, R36, 0x20, P1 ;  /* 0x000000202400780c */ /* 0x000fe40000f21070 */
[----:B------:R-:W-:Y:S01]  /*1f40*/  ELECT P0, URZ, PT ;  /* 0x0000000000ff782f */ /* 0x000fe20003800000 */
[----:B------:R-:W-:-:S03]  /*1f50*/  ULEA UR16, UR9, UR8, 0xd ;  /* 0x0000000809107291 */ /* 0x000fc6000f8e68ff */
[----:B------:R-:W-:Y:S01]  /*1f60*/  ISETP.LT.U32.AND P0, PT, R36, 0x20, P0 ;  /* 0x000000202400780c */ /* 0x000fe20000701070 */
[----:B------:R-:W-:Y:S01]  /*1f70*/  UMOV UR18, UR14 ;  /* 0x0000000e00127c82 */ /* 0x000fe20008000000 */
[----:B------:R-:W-:Y:S02]  /*1f80*/  UIADD3 UR16, UPT, UPT, UR16, 0xc000, URZ ;  /* 0x0000c00010107890 */ /* 0x000fe4000fffe0ff */
[----:B------:R-:W-:-:S03]  /*1f90*/  USHF.L.U32 UR5, UR4, 0x1f, URZ ;  /* 0x0000001f04057899 */ /* 0x000fc600080006ff */
[----:B------:R-:W-:Y:S01]  /*1fa0*/  VOTEU.ANY UP0, P1 ;  /* 0x0000000000ff7886 */ /* 0x000fe20000800100 */
[----:B------:R3:W-:Y:S01]  /*1fb0*/  @!P3 SYNCS.ARRIVE.TRANS64 RZ, [UR28+0x12000], R2 ;  /* 0x01200002ffffb9a7 */ /* 0x0007e2000800001c */
[----:B------:R4:W-:Y:S06]  /*1fc0*/  MEMBAR.ALL.CTA ;  /* 0x0000000000007992 */ /* 0x0009ec0000008000 */
[----:B----4-:R-:W4:Y:S01]  /*1fd0*/  FENCE.VIEW.ASYNC.S ;  /* 0x00000000000073c6 */ /* 0x010f220000000000 */
[----:B------:R-:W-:Y:S01]  /*1fe0*/  @UP0 UIADD3 UR13, UPT, UPT, UR28, 0x12000, URZ ;  /* 0x000120001c0d0890 */ /* 0x000fe2000fffe0ff */
[----:B----4-:R-:W-:Y:S01]  /*1ff0*/  VOTEU.ANY UP0, P1 ;  /* 0x0000000000ff7886 */ /* 0x010fe20000800100 */
[----:B------:R-:W-:Y:S01]  /*2000*/  VOTEU.ANY UP1, P0 ;  /* 0x0000000000ff7886 */ /* 0x000fe20000020100 */
[----:B---3--:R-:W-:-:S04]  /*2010*/  IMAD.U32 R2, RZ, RZ, UR5 ;  /* 0x00000005ff027e24 */ /* 0x008fc8000f8e00ff */
[----:B------:R-:W-:Y:S01]  /*2020*/  @UP1 UIADD3 UR17, UPT, UPT, UR28, 0x12000, URZ ;  /* 0x000120001c111890 */ /* 0x000fe2000fffe0ff */
[----:B------:R-:W-:Y:S01]  /*2030*/  VOTEU.ANY UP1, P0 ;  /* 0x0000000000ff7886 */ /* 0x000fe20000020100 */
[----:B------:R-:W-:Y:S06]  /*2040*/  BAR.SYNC.DEFER_BLOCKING 0x0 ;  /* 0x0000000000007b1d */ /* 0x000fec0000010000 */
[----:B------:R3:W-:Y:S01]  /*2050*/  @UP0 UTMALDG.2D [UR12], [UR24] ;  /* 0x0000000c180005b4 */ /* 0x0007e20008008000 */
[----:B------:R-:W-:Y:S01]  /*2060*/  UISETP.NE.U32.AND UP0, UPT, UR22, URZ, UPT ;  /* 0x000000ff1600728c */ /* 0x000fe2000bf05070 */
[----:B------:R-:W-:Y:S06]  /*2070*/  BAR.SYNC.DEFER_BLOCKING 0x0 ;  /* 0x0000000000007b1d */ /* 0x000fec0000010000 */
[----:B------:R3:W-:Y:S02]  /*2080*/  @UP1 UTMALDG.2D [UR16], [UR26] ;  /* 0x000000101a0015b4 */ /* 0x0007e40008008000 */
[----:B------:R-:W-:Y:S06]  /*2090*/  BAR.SYNC.DEFER_BLOCKING 0x0 ;  /* 0x0000000000007b1d */ /* 0x000fec0000010000 */
[----:B------:R-:W4:Y:S02]  /*20a0*/  SYNCS.PHASECHK.TRANS64.TRYWAIT P0, [UR28+0x12000], R2 ;  /* 0x01200002ff0075a7 */ /* 0x000f24000800111c */
[----:B---34-:R-:W-:Y:S05]  /*20b0*/  @!P0 BRA `(.L_x_61) ;  /* 0x0000000800a88947 */ /* 0x018fea0003800000 */
.L_x_76:
        /* <DEDUP_REMOVED lines=11> */
[----:B------:R-:W-:Y:S02]  /*2170*/  UIADD3 UR6, UP0, UPT, UR16, 0x2, URZ ;  /* 0x0000000210067890 */ /* 0x000fe4000ff1e0ff */
[----:B------:R-:W-:Y:S02]  /*2180*/  UIADD3 UR32, UP1, UPT, UR30, 0x2, URZ ;  /* 0x000000021e207890 */ /* 0x000fe4000ff3e0ff */
[----:B------:R-:W-:Y:S02]  /*2190*/  UIADD3 UR34, UP2, UPT, UR16, 0x4, URZ ;  /* 0x0000000410227890 */ /* 0x000fe4000ff5e0ff */
[----:B------:R-:W-:Y:S02]  /*21a0*/  UIADD3 UR36, UP3, UPT, UR30, 0x4, URZ ;  /* 0x000000041e247890 */ /* 0x000fe4000ff7e0ff */
[----:B------:R-:W-:-:S02]  /*21b0*/  UIADD3.X UR7, UPT, UPT, UR17, URZ, URZ, UP0, !UPT ;  /* 0x000000ff11077290 */ /* 0x000fc400087fe4ff */
[----:B------:R-:W-:Y:S02]  /*21c0*/  UIADD3.X UR33, UPT, UPT, UR31, URZ, URZ, UP1, !UPT ;  /* 0x000000ff1f217290 */ /* 0x000fe40008ffe4ff */
[----:B------:R-:W-:Y:S02]  /*21d0*/  UIADD3.X UR35, UPT, UPT, UR17, URZ, URZ, UP2, !UPT ;  /* 0x000000ff11237290 */ /* 0x000fe400097fe4ff */
[----:B------:R-:W-:Y:S01]  /*21e0*/  UIADD3.X UR37, UPT, UPT, UR31, URZ, URZ, UP3, !UPT ;  /* 0x000000ff1f257290 */ /* 0x000fe20009ffe4ff */
        /* <DEDUP_REMOVED lines=8> */
[----:B------:R3:W-:Y:S01]  /*2270*/  UTCHMMA gdesc[UR10], gdesc[UR12], tmem[UR23], tmem[UR38], idesc[UR39], UPT ;  /* 0x00ff260c0a0075ea */ /* 0x0007e2000b800017 */
[----:B------:R-:W-:Y:S01]  /*2280*/  UMOV UR44, 0x0 ;  /* 0x00000000002c7882 */ /* 0x000fe20000000000 */
[----:B------:R-:W-:Y:S01]  /*2290*/  UMOV UR45, 0x8100490 ;  /* 0x08100490002d7882 */ /* 0x000fe20000000000 */
[----:B------:R3:W-:Y:S01]  /*22a0*/  UTCHMMA gdesc[UR16], gdesc[UR30], tmem[UR23], tmem[UR40], idesc[UR41], UPT ;  /* 0x00ff281e100075ea */ /* 0x0007e2000b800017 */
[----:B------:R3:W-:Y:S01]  /*22b0*/  UTCHMMA gdesc[UR6], gdesc[UR32], tmem[UR23], tmem[UR42], idesc[UR43], UPT ;  /* 0x00ff2a20060075ea */ /* 0x0007e2000b800017 */
[----:B------:R3:W-:Y:S01]  /*22c0*/  UTCHMMA gdesc[UR34], gdesc[UR36], tmem[UR23], tmem[UR44], idesc[UR45], UPT ;  /* 0x00ff2c24220075ea */ /* 0x0007e2000b800017 */
[----:B------:R-:W-:Y:S01]  /*22d0*/  NOP ;  /* 0x0000000000007918 */ /* 0x000fe20000000000 */
.L_x_62:
[----:B------:R-:W-:Y:S01]  /*22e0*/  ELECT P0, URZ, PT ;  /* 0x0000000000ff782f */ /* 0x000fe20003800000 */
[----:B---3--:R-:W-:-:S03]  /*22f0*/  UIADD3 UR6, UPT, UPT, UR28, 0x12020, URZ ;  /* 0x000120201c067890 */ /* 0x008fc6000fffe0ff */
[----:B------:R-:W-:Y:S01]  /*2300*/  ISETP.LT.U32.AND P0, PT, R36, 0x20, P0 ;  /* 0x000000202400780c */ /* 0x000fe20000701070 */
[----:B------:R-:W-:-:S12]  /*2310*/  UMOV UR7, URZ ;  /* 0x000000ff00077c82 */ /* 0x000fd80008000000 */
[----:B------:R-:W-:Y:S01]  /*2320*/  VOTEU.ANY UP0, P0 ;  /* 0x0000000000ff7886 */ /* 0x000fe20000000100 */
[----:B------:R-:W-:-:S04]  /*2330*/  VOTEU.ANY UP1, P0 ;  /* 0x0000000000ff7886 */ /* 0x000fc80000020100 */
[----:B------:R-:W-:Y:S02]  /*2340*/  @UP0 UMOV UR6, UR6 ;  /* 0x0000000600060c82 */ /* 0x000fe40008000000 */
[----:B------:R3:W-:Y:S01]  /*2350*/  @UP1 UTCBAR [UR6], URZ ;  /* 0x000000ff060013e9 */ /* 0x0007e200080000ff */
[----:B------:R-:W-:Y:S06]  /*2360*/  BAR.SYNC.DEFER_BLOCKING 0x0 ;  /* 0x0000000000007b1d */ /* 0x000fec0000010000 */
[----:B------:R-:W4:Y:S02]  /*2370*/  SYNCS.PHASECHK.TRANS64.TRYWAIT P0, [UR28+0x12020], R2 ;  /* 0x01202002ff0075a7 */ /* 0x000f24000800111c */
[----:B---34-:R-:W-:Y:S05]  /*2380*/  @!P0 BRA `(.L_x_63) ;  /* 0x0000000800008947 */ /* 0x018fea0003800000 */
.L_x_77:
[----:B------:R-:W-:Y:S02]  /*2390*/  UIADD3 UR9, UPT, UPT, UR9, 0x1, URZ ;  /* 0x0000000109097890 */ /* 0x000fe4000fffe0ff */
[----:B------:R-:W-:Y:S02]  /*23a0*/  UIADD3 UR14, UPT, UPT, UR14, 0x40, URZ ;  /* 0x000000400e0e7890 */ /* 0x000fe4000fffe0ff */
[----:B------:R-:W-:-:S04]  /*23b0*/  UISETP.NE.U32.AND UP0, UPT, UR9, 0x3, UPT ;  /* 0x000000030900788c */ /* 0x000fc8000bf05070 */
[----:B------:R-:W-:Y:S02]  /*23c0*/  USEL UR5, URZ, 0x1, UP0 ;  /* 0x00000001ff057887 */ /* 0x000fe40008000000 */
[----:B------:R-:W-:Y:S02]  /*23d0*/  USEL UR9, UR9, URZ, UP0 ;  /* 0x000000ff09097287 */ /* 0x000fe40008000000 */
[----:B--2---:R-:W-:Y:S02]  /*23e0*/  UISETP.GE.AND UP0, UPT, UR14, UR29, UPT ;  /* 0x0000001d0e00728c */ /* 0x004fe4000bf06270 */
[----:B------:R-:W-:-:S07]  /*23f0*/  ULOP3.LUT UR4, UR4, UR5, URZ, 0x3c, !UPT ;  /* 0x0000000504047292 */ /* 0x000fce000f8e3cff */
[----:B------:R-:W-:Y:S05]  /*2400*/  BRA.U !UP0, `(.L_x_64) ;  /* 0xfffffff908b47547 */ /* 0x000fea000b83ffff */
.L_x_57:
[----:B---34-:R-:W-:Y:S06]  /*2410*/  BAR.SYNC.DEFER_BLOCKING 0x0 ;  /* 0x0000000000007b1d */ /* 0x018fec0000010000 */
[----:B------:R-:W-:Y:S04]  /*2420*/  BSSY.RECONVERGENT B5, `(.L_x_65) ;  /* 0x0000004000057945 */ /* 0x000fe80003800200 */
[----:B------:R-:W-:Y:S05]  /*2430*/  @P3 BRA `(.L_x_66) ;  /* 0x0000000000083947 */ /* 0x000fea0003800000 */
[----:B------:R-:W2:Y:S02]  /*2440*/  SYNCS.CCTL.IV [UR8+0x12000] ;  /* 0x01200000ff0079b1 */ /* 0x000ea40008000008 */
[----:B--2---:R-:W2:Y:S02]  /*2450*/  SYNCS.CCTL.IV [UR8+0x12020] ;  /* 0x01202000ff0079b1 */ /* 0x004ea40008000008 */
.L_x_66:
[----:B------:R-:W-:Y:S05]  /*2460*/  BSYNC.RECONVERGENT B5 ;  /* 0x0000000000057941 */ /* 0x000fea0003800200 */
.L_x_65:
[----:B--2---:R-:W-:Y:S06]  /*2470*/  BAR.SYNC.DEFER_BLOCKING 0x0 ;  /* 0x0000000000007b1d */ /* 0x004fec0000010000 */
[----:B------:R-:W-:Y:S04]  /*2480*/  BSSY.RECONVERGENT B5, `(.L_x_67) ;  /* 0x0000004000057945 */ /* 0x000fe80003800200 */
[----:B------:R-:W-:Y:S05]  /*2490*/  @P3 BRA `(.L_x_68) ;  /* 0x0000000000083947 */ /* 0x000fea0003800000 */
[----:B------:R-:W2:Y:S02]  /*24a0*/  SYNCS.CCTL.IV [UR8+0x12008] ;  /* 0x01200800ff0079b1 */ /* 0x000ea40008000008 */
[----:B--2---:R-:W2:Y:S02]  /*24b0*/  SYNCS.CCTL.IV [UR8+0x12028] ;  /* 0x01202800ff0079b1 */ /* 0x004ea40008000008 */
.L_x_68:
[----:B------:R-:W-:Y:S05]  /*24c0*/  BSYNC.RECONVERGENT B5 ;  /* 0x0000000000057941 */ /* 0x000fea0003800200 */
.L_x_67:
[----:B--2---:R-:W-:Y:S06]  /*24d0*/  BAR.SYNC.DEFER_BLOCKING 0x0 ;  /* 0x0000000000007b1d */ /* 0x004fec0000010000 */
[----:B------:R-:W-:Y:S04]  /*24e0*/  BSSY.RECONVERGENT B5, `(.L_x_69) ;  /* 0x0000004000057945 */ /* 0x000fe80003800200 */
[----:B------:R-:W-:Y:S05]  /*24f0*/  @P3 BRA `(.L_x_70) ;  /* 0x0000000000083947 */ /* 0x000fea0003800000 */
[----:B------:R-:W2:Y:S02]  /*2500*/  SYNCS.CCTL.IV [UR8+0x12010] ;  /* 0x01201000ff0079b1 */ /* 0x000ea40008000008 */
[----:B--2---:R-:W2:Y:S02]  /*2510*/  SYNCS.CCTL.IV [UR8+0x12030] ;  /* 0x01203000ff0079b1 */ /* 0x004ea40008000008 */
.L_x_70:
[----:B------:R-:W-:Y:S05]  /*2520*/  BSYNC.RECONVERGENT B5 ;  /* 0x0000000000057941 */ /* 0x000fea0003800200 */
.L_x_69:
[----:B------:R-:W-:Y:S01]  /*2530*/  USHF.L.U32 UR4, UR22, 0x15, URZ ;  /* 0x0000001516047899 */ /* 0x000fe200080006ff */
[C---:B------:R-:W-:Y:S01]  /*2540*/  IMAD.SHL.U32 R2, R0.reuse, 0x10, RZ ;  /* 0x0000001000027824 */ /* 0x040fe200078e00ff */
[----:B------:R-:W-:Y:S01]  /*2550*/  USHF.L.U32 UR22, UR22, 0x3, URZ ;  /* 0x0000000316167899 */ /* 0x000fe200080006ff */
[----:B------:R-:W-:Y:S01]  /*2560*/  SHF.R.U32.HI R3, RZ, 0x1, R0 ;  /* 0x00000001ff037819 */ /* 0x000fe20000011600 */
[----:B------:R-:W-:Y:S01]  /*2570*/  ULOP3.LUT UR4, UR4, 0x600000, URZ, 0xc0, !UPT ;  /* 0x0060000004047892 */ /* 0x000fe2000f8ec0ff */
[----:B------:R-:W-:Y:S01]  /*2580*/  IMAD.SHL.U32 R0, R0, 0x80, RZ ;  /* 0x0000008000007824 */ /* 0x000fe200078e00ff */
[----:B------:R-:W-:Y:S01]  /*2590*/  ULOP3.LUT UR22, UR22, 0x20, URZ, 0xc0, !UPT ;  /* 0x0000002016167892 */ /* 0x000fe2000f8ec0ff */
[----:B------:R-:W-:Y:S02]  /*25a0*/  LOP3.LUT R2, R2, 0x70, RZ, 0xc0, !PT ;  /* 0x0000007002027812 */ /* 0x000fe400078ec0ff */
[----:B------:R-:W-:Y:S01]  /*25b0*/  ELECT P0, URZ, PT ;  /* 0x0000000000ff782f */ /* 0x000fe20003800000 */
[----:B------:R-:W-:Y:S01]  /*25c0*/  UIADD3 UR4, UPT, UPT, UR22, UR4, UR23 ;  /* 0x0000000416047290 */ /* 0x000fe2000fffe017 */
[----:B------:R-:W-:Y:S01]  /*25d0*/  LOP3.LUT R3, R2, 0x40, R3, 0x78, !PT ;  /* 0x0000004002037812 */ /* 0x000fe200078e7803 */
[----:B------:R-:W-:Y:S01]  /*25e0*/  UMOV UR9, UR19 ;  /* 0x0000001300097c82 */ /* 0x000fe20008000000 */
[----:B------:R-:W-:Y:S01]  /*25f0*/  ISETP.LT.U32.AND P0, PT, R36, 0x20, P0 ;  /* 0x000000202400780c */ /* 0x000fe20000701070 */
[----:B------:R-:W-:Y:S01]  /*2600*/  UMOV UR10, UR15 ;  /* 0x0000000f000a7c82 */ /* 0x000fe20008000000 */
[----:B------:R-:W-:-:S04]  /*2610*/  LOP3.LUT R0, R3, 0x3f80, R0, 0xf8, !PT ;  /* 0x00003f8003007812 */ /* 0x000fc800078ef800 */
[----:B-----5:R-:W3:Y:S01]  /*2620*/  LDTM.x32 R4, tmem[UR4] ;  /* 0x00000004000479ee */ /* 0x020ee200082c0000 */
[C---:B------:R-:W-:Y:S01]  /*2630*/  LOP3.LUT R2, R0.reuse, 0x10, RZ, 0x3c, !PT ;  /* 0x0000001000027812 */ /* 0x040fe200078e3cff */
[----:B------:R-:W-:Y:S01]  /*2640*/  NOP ;  /* 0x0000000000007918 */ /* 0x000fe20000000000 */
[----:B------:R-:W-:-:S04]  /*2650*/  LOP3.LUT R3, R0, 0x20, RZ, 0x3c, !PT ;  /* 0x0000002000037812 */ /* 0x000fc800078e3cff */
[----:B---3--:R-:W-:Y:S01]  /*2660*/  VOTEU.ANY UP1, P0 ;  /* 0x0000000000ff7886 */ /* 0x008fe20000020100 */
[----:B------:R-:W-:Y:S01]  /*2670*/  VOTEU.ANY UP0, P0 ;  /* 0x0000000000ff7886 */ /* 0x000fe20000000100 */
[----:B------:R-:W-:Y:S02]  /*2680*/  F2FP.BF16.F32.PACK_AB R4, R5, R4 ;  /* 0x000000040504723e */ /* 0x000fe400000010ff */
[----:B------:R-:W-:Y:S02]  /*2690*/  F2FP.BF16.F32.PACK_AB R5, R7, R6 ;  /* 0x000000060705723e */ /* 0x000fe400000010ff */
[----:B------:R-:W-:Y:S02]  /*26a0*/  F2FP.BF16.F32.PACK_AB R12, R13, R12 ;  /* 0x0000000c0d0c723e */ /* 0x000fe400000010ff */
[----:B------:R-:W-:Y:S02]  /*26b0*/  F2FP.BF16.F32.PACK_AB R6, R9, R8 ;  /* 0x000000080906723e */ /* 0x000fe400000010ff */
[----:B------:R-:W-:-:S02]  /*26c0*/  F2FP.BF16.F32.PACK_AB R7, R11, R10 ;  /* 0x0000000a0b07723e */ /* 0x000fc400000010ff */
[----:B------:R-:W-:Y:S02]  /*26d0*/  F2FP.BF16.F32.PACK_AB R13, R15, R14 ;  /* 0x0000000e0f0d723e */ /* 0x000fe400000010ff */
[----:B------:R-:W-:Y:S01]  /*26e0*/  F2FP.BF16.F32.PACK_AB R20, R21, R20 ;  /* 0x000000141514723e */ /* 0x000fe200000010ff */
[----:B--2---:R2:W-:Y:S01]  /*26f0*/  STS.128 [R0+UR8], R4 ;  /* 0x0000000400007988 */ /* 0x0045e20008000c08 */
[----:B------:R-:W-:Y:S02]  /*2700*/  F2FP.BF16.F32.PACK_AB R14, R17, R16 ;  /* 0x00000010110e723e */ /* 0x000fe400000010ff */
[----:B------:R-:W-:Y:S02]  /*2710*/  F2FP.BF16.F32.PACK_AB R15, R19, R18 ;  /* 0x00000012130f723e */ /* 0x000fe400000010ff */
[----:B------:R-:W-:Y:S02]  /*2720*/  F2FP.BF16.F32.PACK_AB R21, R23, R22 ;  /* 0x000000161715723e */ /* 0x000fe400000010ff */
[----:B------:R-:W-:Y:S01]  /*2730*/  F2FP.BF16.F32.PACK_AB R28, R29, R28 ;  /* 0x0000001c1d1c723e */ /* 0x000fe200000010ff */
[----:B------:R2:W-:Y:S01]  /*2740*/  STS.128 [R2+UR8], R12 ;  /* 0x0000000c02007988 */ /* 0x0005e20008000c08 */
[----:B------:R-:W-:-:S02]  /*2750*/  F2FP.BF16.F32.PACK_AB R22, R25, R24 ;  /* 0x000000181916723e */ /* 0x000fc400000010ff */
[----:B------:R-:W-:Y:S02]  /*2760*/  F2FP.BF16.F32.PACK_AB R23, R27, R26 ;  /* 0x0000001a1b17723e */ /* 0x000fe400000010ff */
[----:B------:R-:W-:Y:S02]  /*2770*/  F2FP.BF16.F32.PACK_AB R29, R31, R30 ;  /* 0x0000001e1f1d723e */ /* 0x000fe400000010ff */
[----:B------:R-:W-:Y:S01]  /*2780*/  F2FP.BF16.F32.PACK_AB R30, R33, R32 ;  /* 0x00000020211e723e */ /* 0x000fe200000010ff */
[----:B------:R2:W-:Y:S01]  /*2790*/  STS.128 [R3+UR8], R20 ;  /* 0x0000001403007988 */ /* 0x0005e20008000c08 */
[----:B------:R-:W-:Y:S02]  /*27a0*/  F2FP.BF16.F32.PACK_AB R31, R35, R34 ;  /* 0x00000022231f723e */ /* 0x000fe400000010ff */
[----:B------:R-:W-:-:S05]  /*27b0*/  LOP3.LUT R8, R0, 0x30, RZ, 0x3c, !PT ;  /* 0x0000003000087812 */ /* 0x000fca00078e3cff */
[----:B------:R2:W-:Y:S01]  /*27c0*/  STS.128 [R8+UR8], R28 ;  /* 0x0000001c08007988 */ /* 0x0005e20008000c08 */
[----:B------:R3:W-:Y:S06]  /*27d0*/  MEMBAR.ALL.CTA ;  /* 0x0000000000007992 */ /* 0x0007ec0000008000 */
[----:B---3--:R-:W3:Y:S02]  /*27e0*/  FENCE.VIEW.ASYNC.S ;  /* 0x00000000000073c6 */ /* 0x008ee40000000000 */
[----:B---3--:R-:W-:Y:S06]  /*27f0*/  BAR.SYNC.DEFER_BLOCKING 0x0 ;  /* 0x0000000000007b1d */ /* 0x008fec0000010000 */
[----:B------:R2:W-:Y:S01]  /*2800*/  @UP1 UTMASTG.2D [UR8], [UR20] ;  /* 0x00000008140013b5 */ /* 0x0005e20008008000 */
[----:B------:R0:W-:Y:S01]  /*2810*/  UTMACMDFLUSH ;  /* 0x00000000000079b7 */ /* 0x0001e20000000000 */
[----:B------:R-:W-:-:S04]  /*2820*/  DEPBAR.LE SB0, 0x0 ;  /* 0x000080000000791a */ /* 0x000fc80000000000 */
[----:B------:R-:W-:Y:S08]  /*2830*/  BAR.SYNC.DEFER_BLOCKING 0x0 ;  /* 0x0000000000007b1d */ /* 0x000ff00000010000 */
[----:B------:R-:W-:Y:S06]  /*2840*/  BAR.SYNC.DEFER_BLOCKING 0x0 ;  /* 0x0000000000007b1d */ /* 0x000fec0000010000 */
[----:B--2---:R-:W-:Y:S05]  /*2850*/  @P2 BRA `(.L_x_71) ;  /* 0x0000000000a02947 */ /* 0x004fea0003800000 */
[----:B------:R-:W2:Y:S01]  /*2860*/  S2UR UR5, SR_CgaCtaId ;  /* 0x00000000000579c3 */ /* 0x000ea20000008800 */
[----:B------:R-:W-:Y:S01]  /*2870*/  NOP ;  /* 0x0000000000007918 */ /* 0x000fe20000000000 */
[----:B------:R-:W-:Y:S01]  /*2880*/  UMOV UR4, 0x50 ;  /* 0x0000005000047882 */ /* 0x000fe20000000000 */
[----:B------:R-:W-:Y:S02]  /*2890*/  IMAD.U32 R0, RZ, RZ, UR23 ;  /* 0x00000017ff007e24 */ /* 0x000fe4000f8e00ff */
[----:B------:R-:W-:Y:S02]  /*28a0*/  IMAD.MOV.U32 R3, RZ, RZ, 0x3 ;  /* 0x00000003ff037424 */ /* 0x000fe400078e00ff */
[----:B------:R-:W-:Y:S01]  /*28b0*/  IMAD.MOV.U32 R7, RZ, RZ, 0x1 ;  /* 0x00000001ff077424 */ /* 0x000fe200078e00ff */
[----:B------:R-:W-:-:S04]  /*28c0*/  LOP3.LUT R0, R0, 0xffff, RZ, 0xc0, !PT ;  /* 0x0000ffff00007812 */ /* 0x000fc800078ec0ff */
[----:B------:R-:W-:-:S05]  /*28d0*/  SHF.R.U32.HI R0, RZ, 0x5, R0 ;  /* 0x00000005ff007819 */ /* 0x000fca0000011600 */
[----:B------:R-:W-:Y:S01]  /*28e0*/  VIADD R2, R0, 0x10 ;  /* 0x0000001000027836 */ /* 0x000fe20000000000 */
[----:B------:R-:W-:Y:S01]  /*28f0*/  SHF.L.U32 R0, R3, R0, RZ ;  /* 0x0000000003007219 */ /* 0x000fe200000006ff */
[----:B--2---:R-:W-:-:S03]  /*2900*/  ULEA UR6, UR5, UR4, 0x18 ;  /* 0x0000000405067291 */ /* 0x004fc6000f8ec0ff */
[----:B------:R-:W-:-:S04]  /*2910*/  SHF.L.U32 R3, R7, R2, RZ ;  /* 0x0000000207037219 */ /* 0x000fc800000006ff */
[----:B------:R-:W-:Y:S02]  /*2920*/  LOP3.LUT R0, R3, R0, RZ, 0xfc, !PT ;  /* 0x0000000003007212 */ /* 0x000fe400078efcff */
[----:B------:R-:W2:Y:S02]  /*2930*/  LDS R5, [UR6] ;  /* 0x00000006ff057984 */ /* 0x000ea40008000800 */
[C---:B------:R-:W-:Y:S02]  /*2940*/  LOP3.LUT R2, R0.reuse, 0xffff, RZ, 0xc0, !PT ;  /* 0x0000ffff00027812 */ /* 0x040fe400078ec0ff */
[----:B--2---:R-:W-:-:S04]  /*2950*/  LOP3.LUT R3, R0, 0xffff, R5, 0x80, !PT ;  /* 0x0000ffff00037812 */ /* 0x004fc800078e8005 */
[----:B------:R-:W-:-:S13]  /*2960*/  ISETP.NE.AND P0, PT, R3, R2, PT ;  /* 0x000000020300720c */ /* 0x000fda0003f05270 */
[----:B------:R-:W-:Y:S05]  /*2970*/  @P0 BRA `(.L_x_72) ;  /* 0x0000000000500947 */ /* 0x000fea0003800000 */
[----:B------:R-:W-:Y:S02]  /*2980*/  SHF.R.U32.HI R5, RZ, 0x10, R5 ;  /* 0x00000010ff057819 */ /* 0x000fe40000011605 */
[----:B------:R-:W-:-:S04]  /*2990*/  SHF.R.U32.HI R2, RZ, 0x10, R0 ;  /* 0x00000010ff027819 */ /* 0x000fc80000011600 */
[----:B------:R-:W-:-:S04]  /*29a0*/  LOP3.LUT R5, R5, R2, RZ, 0xc0, !PT ;  /* 0x0000000205057212 */ /* 0x000fc800078ec0ff */
[----:B------:R-:W-:-:S13]  /*29b0*/  ISETP.NE.AND P0, PT, R5, R2, PT ;  /* 0x000000020500720c */ /* 0x000fda0003f05270 */
[----:B------:R-:W-:Y:S05]  /*29c0*/  @P0 BRA `(.L_x_73) ;  /* 0x0000000000300947 */ /* 0x000fea0003800000 */
[----:B------:R-:W-:Y:S01]  /*29d0*/  R2UR UR4, R0 ;  /* 0x00000000000472ca */ /* 0x000fe200000e0000 */
[----:B------:R-:W-:Y:S01]  /*29e0*/  VOTEU.ANY UR5, UPT, PT ;  /* 0x0000000000057886 */ /* 0x000fe200038e0100 */
[----:B------:R-:W2:Y:S01]  /*29f0*/  S2R R0, SR_LANEID ;  /* 0x0000000000007919 */ /* 0x000ea20000000000 */
[----:B------:R-:W-:-:S10]  /*2a00*/  UFLO.U32 UR5, UR5 ;  /* 0x00000005000572bd */ /* 0x000fd400080e0000 */
[----:B------:R-:W-:-:S06]  /*2a10*/  ULOP3.LUT UR4, URZ, UR4, URZ, 0x33, !UPT ;  /* 0x00000004ff047292 */ /* 0x000fcc000f8e33ff */
[----:B------:R-:W-:-:S04]  /*2a20*/  IMAD.U32 R2, RZ, RZ, UR4 ;  /* 0x00000004ff027e24 */ /* 0x000fc8000f8e00ff */
[----:B------:R-:W3:Y:S02]  /*2a30*/  REDUX UR7, R2 ;  /* 0x00000000020773c4 */ /* 0x000ee40000000000 */
[----:B------:R4:W-:Y:S01]  /*2a40*/  UTCATOMSWS.AND URZ, UR4 ;  /* 0x0000000400ff79e3 */ /* 0x0009e20008000000 */
[----:B--2---:R-:W-:Y:S01]  /*2a50*/  ISETP.EQ.U32.AND P0, PT, R0, UR5, PT ;  /* 0x0000000500007c0c */ /* 0x004fe2000bf02070 */
[----:B---3--:R-:W-:-:S12]  /*2a60*/  IMAD.U32 R0, RZ, RZ, UR7 ;  /* 0x00000007ff007e24 */ /* 0x008fd8000f8e00ff */
[----:B------:R4:W-:Y:S01]  /*2a70*/  @P0 ATOMS.AND RZ, [UR6], R0 ;  /* 0x00000000ffff098c */ /* 0x0009e2000a800006 */
[----:B------:R-:W-:Y:S05]  /*2a80*/  BRA `(.L_x_71) ;  /* 0x0000000000147947 */ /* 0x000fea0003800000 */
.L_x_73:
[----:B------:R-:W-:-:S07]  /*2a90*/  MOV R2, 0x2ab0 ;  /* 0x00002ab000027802 */ /* 0x000fce0000000f00 */
[----:B-1----:R-:W-:Y:S05]  /*2aa0*/  CALL.REL.NOINC `($__internal_0_$__cuda_sm10x_tcgen05_guardrail_trap_col_being_dealloced_not_returned_by_alloc) ;  /* 0x0000000000447944 */ /* 0x002fea0003c00000 */
[----:B------:R-:W-:Y:S05]  /*2ab0*/  BRA `(.L_x_71) ;  /* 0x0000000000087947 */ /* 0x000fea0003800000 */
.L_x_72:
[----:B------:R-:W-:-:S07]  /*2ac0*/  MOV R2, 0x2ae0 ;  /* 0x00002ae000027802 */ /* 0x000fce0000000f00 */
[----:B-1----:R-:W-:Y:S05]  /*2ad0*/  CALL.REL.NOINC `($__internal_2_$__cuda_sm10x_tcgen05_guardrail_trap_unallocated_columns_being_dealloced) ;  /* 0x0000000000507944 */ /* 0x002fea0003c00000 */
.L_x_71:
[----:B------:R-:W-:Y:S01]  /*2ae0*/  NOP ;  /* 0x0000000000007918 */ /* 0x000fe20000000000 */
[----:B----4-:R-:W-:Y:S05]  /*2af0*/  EXIT ;  /* 0x000000000000794d */ /* 0x010fea0003800000 */
.L_x_58:
[----:B------:R-:W2:Y:S02]  /*2b00*/  SYNCS.PHASECHK.TRANS64.TRYWAIT P0, [UR8+0x12000], RZ ;  /* 0x012000ffff0075a7 */ /* 0x000ea40008001108 */
[----:B--2---:R-:W-:Y:S05]  /*2b10*/  @!P0 BRA `(.L_x_58) ;  /* 0xfffffffc00f88947 */ /* 0x004fea000383ffff */
[----:B------:R-:W-:Y:S05]  /*2b20*/  BRA `(.L_x_74) ;  /* 0xfffffff000307947 */ /* 0x000fea000383ffff */
.L_x_60:
[----:B------:R-:W2:Y:S02]  /*2b30*/  SYNCS.PHASECHK.TRANS64.TRYWAIT P1, [UR8+0x12020], RZ ;  /* 0x012020ffff0075a7 */ /* 0x000ea40008021108 */
[----:B--2---:R-:W-:Y:S05]  /*2b40*/  @!P1 BRA `(.L_x_60) ;  /* 0xfffffffc00f89947 */ /* 0x004fea000383ffff */
[----:B------:R-:W-:Y:S05]  /*2b50*/  BRA `(.L_x_75) ;  /* 0xfffffff000cc7947 */ /* 0x000fea000383ffff */
.L_x_61:
[----:B------:R-:W3:Y:S02]  /*2b60*/  SYNCS.PHASECHK.TRANS64.TRYWAIT P0, [UR28+0x12000], R2 ;  /* 0x01200002ff0075a7 */ /* 0x000ee4000800111c */
[----:B---3--:R-:W-:Y:S05]  /*2b70*/  @!P0 BRA `(.L_x_61) ;  /* 0xfffffffc00f88947 */ /* 0x008fea000383ffff */
[----:B------:R-:W-:Y:S05]  /*2b80*/  BRA `(.L_x_76) ;  /* 0xfffffff4004c7947 */ /* 0x000fea000383ffff */
.L_x_63:
[----:B------:R-:W3:Y:S02]  /*2b90*/  SYNCS.PHASECHK.TRANS64.TRYWAIT P0, [UR28+0x12020], R2 ;  /* 0x01202002ff0075a7 */ /* 0x000ee4000800111c */
[----:B---3--:R-:W-:Y:S05]  /*2ba0*/  @!P0 BRA `(.L_x_63) ;  /* 0xfffffffc00f88947 */ /* 0x008fea000383ffff */
[----:B------:R-:W-:Y:S05]  /*2bb0*/  BRA `(.L_x_77) ;  /* 0xfffffff400f47947 */ /* 0x000fea000383ffff */
        .weak           $__internal_0_$__cuda_sm10x_tcgen05_guardrail_trap_col_being_dealloced_not_returned_by_alloc
        .type           $__internal_0_$__cuda_sm10x_tcgen05_guardrail_trap_col_being_dealloced_not_returned_by_alloc,@function
        .size           $__internal_0_$__cuda_sm10x_tcgen05_guardrail_trap_col_being_dealloced_not_returned_by_alloc,($__internal_1_$__cuda_sm10x_tcgen05_guardrail_trap_phase_invalid_during_alloc - $__internal_0_$__cuda_sm10x_tcgen05_guardrail_trap_col_being_dealloced_not_returned_by_alloc)
$__internal_0_$__cuda_sm10x_tcgen05_guardrail_trap_col_being_dealloced_not_returned_by_alloc:
[----:B------:R-:W-:Y:S05]  /*2bc0*/  BPT.TRAP 0x1 ;  /* 0x000000040000795c */ /* 0x000fea0000300000 */
[----:B------:R-:W-:-:S04]  /*2bd0*/  IMAD.MOV.U32 R3, RZ, RZ, 0x0 ;  /* 0x00000000ff037424 */ /* 0x000fc800078e00ff */
[----:B------:R-:W-:Y:S05]  /*2be0*/  RET.REL.NODEC R2 `(gluon_tcgen05) ;  /* 0xffffffd402047950 */ /* 0x000fea0003c3ffff */
        .weak           $__internal_1_$__cuda_sm10x_tcgen05_guardrail_trap_phase_invalid_during_alloc
        .type           $__internal_1_$__cuda_sm10x_tcgen05_guardrail_trap_phase_invalid_during_alloc,@function
        .size           $__internal_1_$__cuda_sm10x_tcgen05_guardrail_trap_phase_invalid_during_alloc,($__internal_2_$__cuda_sm10x_tcgen05_guardrail_trap_unallocated_columns_being_dealloced - $__internal_1_$__cuda_sm10x_tcgen05_guardrail_trap_phase_invalid_during_alloc)
$__internal_1_$__cuda_sm10x_tcgen05_guardrail_trap_phase_invalid_during_alloc:
[----:B------:R-:W-:Y:S05]  /*2bf0*/  BPT.TRAP 0x1 ;  /* 0x000000040000795c */ /* 0x000fea0000300000 */
[----:B------:R-:W-:-:S04]  /*2c00*/  IMAD.MOV.U32 R3, RZ, RZ, 0x0 ;  /* 0x00000000ff037424 */ /* 0x000fc800078e00ff */
[----:B------:R-:W-:Y:S05]  /*2c10*/  RET.REL.NODEC R2 `(gluon_tcgen05) ;  /* 0xffffffd002f87950 */ /* 0x000fea0003c3ffff */
        .weak           $__internal_2_$__cuda_sm10x_tcgen05_guardrail_trap_unallocated_columns_being_dealloced
        .type           $__internal_2_$__cuda_sm10x_tcgen05_guardrail_trap_unallocated_columns_being_dealloced,@function
        .size           $__internal_2_$__cuda_sm10x_tcgen05_guardrail_trap_unallocated_columns_being_dealloced,(.L_x_81 - $__internal_2_$__cuda_sm10x_tcgen05_guardrail_trap_unallocated_columns_being_dealloced)
$__internal_2_$__cuda_sm10x_tcgen05_guardrail_trap_unallocated_columns_being_dealloced:
[----:B------:R-:W-:Y:S05]  /*2c20*/  BPT.TRAP 0x1 ;  /* 0x000000040000795c */ /* 0x000fea0000300000 */
[----:B------:R-:W-:-:S04]  /*2c30*/  IMAD.MOV.U32 R3, RZ, RZ, 0x0 ;  /* 0x00000000ff037424 */ /* 0x000fc800078e00ff */
[----:B------:R-:W-:Y:S05]  /*2c40*/  RET.REL.NODEC R2 `(gluon_tcgen05) ;  /* 0xffffffd002ec7950 */ /* 0x000fea0003c3ffff */
.L_x_78:
[----:B------:R-:W-:-:S00]  /*2c50*/  BRA `(.L_x_78) ;  /* 0xfffffffc00fc7947 */ /* 0x000fc0000383ffff */
[----:B------:R-:W-:-:S00]  /*2c60*/  NOP ;  /* 0x0000000000007918 */ /* 0x000fc00000000000 */
        /* <DEDUP_REMOVED lines=9> */
.L_x_81:


//--------------------- .nv.shared.gluon_tcgen05  --------------------------
	.section	.nv.shared.gluon_tcgen05,"aw",@nobits
	.sectionflags	@""
	.align	16
	.zero		1024


//--------------------- .nv.shared.reserved.0     --------------------------
	.section	.nv.shared.reserved.0,"aw",@nobits
	.align	8
	.weak		__nv_reservedSMEM_offset_0_alias
	.size		__nv_reservedSMEM_offset_0_alias, 0, 64
	.other		__nv_reservedSMEM_offset_0_alias,@"STO_CUDA_RESERVED_SHARED STV_DEFAULT"
__nv_reservedSMEM_offset_0_alias:
	.zero		0
.nv.shared.reserved.0:
	.zero		64
	.weak		__nv_reservedSMEM_allocation_phase
	.type		__nv_reservedSMEM_allocation_phase,@object
	.size		__nv_reservedSMEM_allocation_phase,(.L_0 - __nv_reservedSMEM_allocation_phase)
__nv_reservedSMEM_allocation_phase:
	.zero		1
.L_0:
	.zero		7
	.weak		__nv_reservedSMEM_devtool_atexit_pc
	.type		__nv_reservedSMEM_devtool_atexit_pc,@object
	.size		__nv_reservedSMEM_devtool_atexit_pc,(__nv_reservedSMEM_allocation_mask - __nv_reservedSMEM_devtool_atexit_pc)
__nv_reservedSMEM_devtool_atexit_pc:
	.zero		8
	.weak		__nv_reservedSMEM_allocation_mask
	.type		__nv_reservedSMEM_allocation_mask,@object
	.size		__nv_reservedSMEM_allocation_mask,(.L_2 - __nv_reservedSMEM_allocation_mask)
__nv_reservedSMEM_allocation_mask:
	.zero		4
.L_2:


//--------------------- .nv.constant0.gluon_tcgen05 --------------------------
	.section	.nv.constant0.gluon_tcgen05,"a",@progbits
	.sectionflags	@""
	.align	4
.nv.constant0.gluon_tcgen05:
	.zero		976


//--------------------- SYMBOLS --------------------------

	.type		.nv.reservedSmem.offset0,@object
	.size		.nv.reservedSmem.offset0,0x4
	.type		.nv.reservedSmem.cap,@object
	.size		.nv.reservedSmem.cap,0x4
